//
// Generated by NVIDIA NVVM Compiler
//
// Compiler Build ID: CL-36424714
// Cuda compilation tools, release 13.0, V13.0.88
// Based on NVVM 20.0.0
//

.version 9.0
.target sm_100
.address_size 64

	// .globl	_Z8gpu_topkPiS_ii
.global .attribute(.managed) .align 4 .b8 source[400000000];
.global .attribute(.managed) .align 4 .b8 gpu_result[80];
.global .attribute(.managed) .align 4 .b8 _1_pass_result[5120];
// _ZZ8gpu_topkPiS_iiE5sdata has been demoted

.visible .entry _Z8gpu_topkPiS_ii(
	.param .u64 .ptr .align 1 _Z8gpu_topkPiS_ii_param_0,
	.param .u64 .ptr .align 1 _Z8gpu_topkPiS_ii_param_1,
	.param .u32 _Z8gpu_topkPiS_ii_param_2,
	.param .u32 _Z8gpu_topkPiS_ii_param_3
)
{
	.local .align 16 .b8 	__local_depot0[80];
	.reg .b64 	%SP;
	.reg .b64 	%SPL;
	.reg .pred 	%p<90>;
	.reg .b32 	%r<386>;
	.reg .b64 	%rd<67>;
	// demoted variable
	.shared .align 4 .b8 _ZZ8gpu_topkPiS_iiE5sdata[20480];
	mov.u64 	%SPL, __local_depot0;
	ld.param.u32 	%r293, [_Z8gpu_topkPiS_ii_param_2];
	add.u64 	%rd1, %SPL, 0;
	mov.b32 	%r383, -2147483648;
	st.local.v4.u32 	[%rd1], {%r383, %r383, %r383, %r383};
	st.local.v4.u32 	[%rd1+16], {%r383, %r383, %r383, %r383};
	st.local.v4.u32 	[%rd1+32], {%r383, %r383, %r383, %r383};
	st.local.v4.u32 	[%rd1+48], {%r383, %r383, %r383, %r383};
	st.local.v4.u32 	[%rd1+64], {%r383, %r383, %r383, %r383};
	mov.u32 	%r1, %tid.x;
	mov.u32 	%r2, %ctaid.x;
	mov.u32 	%r295, %ntid.x;
	mul.lo.s32 	%r3, %r2, %r295;
	add.s32 	%r355, %r3, %r1;
	setp.ge.s32 	%p1, %r355, %r293;
	mov.u32 	%r358, %r383;
	mov.u32 	%r359, %r383;
	mov.u32 	%r360, %r383;
	mov.u32 	%r361, %r383;
	mov.u32 	%r362, %r383;
	mov.u32 	%r363, %r383;
	mov.u32 	%r364, %r383;
	mov.u32 	%r365, %r383;
	mov.u32 	%r366, %r383;
	mov.u32 	%r367, %r383;
	mov.u32 	%r368, %r383;
	mov.u32 	%r369, %r383;
	mov.u32 	%r370, %r383;
	mov.u32 	%r371, %r383;
	mov.u32 	%r372, %r383;
	mov.u32 	%r373, %r383;
	mov.u32 	%r374, %r383;
	mov.u32 	%r375, %r383;
	mov.u32 	%r376, %r383;
	@%p1 bra 	$L__BB0_44;
	mov.b32 	%r356, -2147483648;
$L__BB0_2:
	ld.param.u64 	%rd63, [_Z8gpu_topkPiS_ii_param_0];
	cvta.to.global.u64 	%rd7, %rd63;
	mul.wide.s32 	%rd8, %r355, 4;
	add.s64 	%rd9, %rd7, %rd8;
	ld.global.u32 	%r297, [%rd9];
	setp.eq.s32 	%p2, %r356, %r297;
	ld.local.u32 	%r298, [%rd1+76];
	setp.lt.s32 	%p3, %r297, %r298;
	or.pred  	%p4, %p2, %p3;
	@%p4 bra 	$L__BB0_42;
	ld.local.u32 	%r8, [%rd1+72];
	setp.le.s32 	%p5, %r297, %r8;
	mov.b64 	%rd65, 19;
	@%p5 bra 	$L__BB0_41;
	st.local.u32 	[%rd1+76], %r8;
	ld.local.u32 	%r9, [%rd1+68];
	setp.le.s32 	%p6, %r297, %r9;
	mov.b64 	%rd65, 18;
	@%p6 bra 	$L__BB0_41;
	st.local.u32 	[%rd1+72], %r9;
	ld.local.u32 	%r10, [%rd1+64];
	setp.le.s32 	%p7, %r297, %r10;
	mov.b64 	%rd65, 17;
	@%p7 bra 	$L__BB0_41;
	st.local.u32 	[%rd1+68], %r10;
	ld.local.u32 	%r11, [%rd1+60];
	setp.le.s32 	%p8, %r297, %r11;
	mov.b64 	%rd65, 16;
	@%p8 bra 	$L__BB0_41;
	st.local.u32 	[%rd1+64], %r11;
	ld.local.u32 	%r12, [%rd1+56];
	setp.le.s32 	%p9, %r297, %r12;
	mov.b64 	%rd65, 15;
	@%p9 bra 	$L__BB0_41;
	st.local.u32 	[%rd1+60], %r12;
	ld.local.u32 	%r13, [%rd1+52];
	setp.le.s32 	%p10, %r297, %r13;
	mov.b64 	%rd65, 14;
	@%p10 bra 	$L__BB0_41;
	st.local.u32 	[%rd1+56], %r13;
	ld.local.u32 	%r14, [%rd1+48];
	setp.le.s32 	%p11, %r297, %r14;
	mov.b64 	%rd65, 13;
	@%p11 bra 	$L__BB0_41;
	st.local.u32 	[%rd1+52], %r14;
	ld.local.u32 	%r15, [%rd1+44];
	setp.le.s32 	%p12, %r297, %r15;
	mov.b64 	%rd65, 12;
	@%p12 bra 	$L__BB0_41;
	st.local.u32 	[%rd1+48], %r15;
	ld.local.u32 	%r16, [%rd1+40];
	setp.le.s32 	%p13, %r297, %r16;
	mov.b64 	%rd65, 11;
	@%p13 bra 	$L__BB0_41;
	st.local.u32 	[%rd1+44], %r16;
	ld.local.u32 	%r17, [%rd1+36];
	setp.le.s32 	%p14, %r297, %r17;
	mov.b64 	%rd65, 10;
	@%p14 bra 	$L__BB0_41;
	st.local.u32 	[%rd1+40], %r17;
	ld.local.u32 	%r18, [%rd1+32];
	setp.le.s32 	%p15, %r297, %r18;
	mov.b64 	%rd65, 9;
	@%p15 bra 	$L__BB0_41;
	st.local.u32 	[%rd1+36], %r18;
	ld.local.u32 	%r19, [%rd1+28];
	setp.le.s32 	%p16, %r297, %r19;
	mov.b64 	%rd65, 8;
	@%p16 bra 	$L__BB0_41;
	st.local.u32 	[%rd1+32], %r19;
	ld.local.u32 	%r20, [%rd1+24];
	setp.le.s32 	%p17, %r297, %r20;
	mov.b64 	%rd65, 7;
	@%p17 bra 	$L__BB0_41;
	st.local.u32 	[%rd1+28], %r20;
	ld.local.u32 	%r21, [%rd1+20];
	setp.le.s32 	%p18, %r297, %r21;
	mov.b64 	%rd65, 6;
	@%p18 bra 	$L__BB0_41;
	st.local.u32 	[%rd1+24], %r21;
	ld.local.u32 	%r22, [%rd1+16];
	setp.le.s32 	%p19, %r297, %r22;
	mov.b64 	%rd65, 5;
	@%p19 bra 	$L__BB0_41;
	st.local.u32 	[%rd1+20], %r22;
	ld.local.u32 	%r23, [%rd1+12];
	setp.le.s32 	%p20, %r297, %r23;
	mov.b64 	%rd65, 4;
	@%p20 bra 	$L__BB0_41;
	st.local.u32 	[%rd1+16], %r23;
	ld.local.u32 	%r24, [%rd1+8];
	setp.le.s32 	%p21, %r297, %r24;
	mov.b64 	%rd65, 3;
	@%p21 bra 	$L__BB0_41;
	st.local.u32 	[%rd1+12], %r24;
	ld.local.u32 	%r25, [%rd1+4];
	setp.le.s32 	%p22, %r297, %r25;
	mov.b64 	%rd65, 2;
	@%p22 bra 	$L__BB0_41;
	st.local.u32 	[%rd1+8], %r25;
	setp.le.s32 	%p23, %r297, %r356;
	mov.b64 	%rd65, 1;
	@%p23 bra 	$L__BB0_41;
	st.local.u32 	[%rd1+4], %r356;
	setp.lt.s32 	%p24, %r297, %r8;
	@%p24 bra 	$L__BB0_42;
	st.local.v4.u32 	[%rd1+64], {%r12, %r11, %r10, %r9};
	st.local.v4.u32 	[%rd1+48], {%r16, %r15, %r14, %r13};
	st.local.v4.u32 	[%rd1+32], {%r20, %r19, %r18, %r17};
	st.local.v4.u32 	[%rd1+16], {%r24, %r23, %r22, %r21};
	st.local.v2.u32 	[%rd1+8], {%r356, %r25};
	st.local.u32 	[%rd1+4], %r356;
	setp.lt.s32 	%p25, %r297, %r9;
	@%p25 bra 	$L__BB0_42;
	st.local.v4.u32 	[%rd1+64], {%r13, %r12, %r11, %r10};
	st.local.v4.u32 	[%rd1+48], {%r17, %r16, %r15, %r14};
	st.local.v4.u32 	[%rd1+32], {%r21, %r20, %r19, %r18};
	st.local.v4.u32 	[%rd1+16], {%r25, %r24, %r23, %r22};
	st.local.v2.u32 	[%rd1+8], {%r356, %r356};
	st.local.u32 	[%rd1+4], %r356;
	setp.lt.s32 	%p26, %r297, %r10;
	@%p26 bra 	$L__BB0_42;
	st.local.v4.u32 	[%rd1+64], {%r14, %r13, %r12, %r11};
	st.local.v4.u32 	[%rd1+48], {%r18, %r17, %r16, %r15};
	st.local.v4.u32 	[%rd1+32], {%r22, %r21, %r20, %r19};
	st.local.v4.u32 	[%rd1+16], {%r356, %r25, %r24, %r23};
	st.local.v2.u32 	[%rd1+8], {%r356, %r356};
	st.local.u32 	[%rd1+4], %r356;
	setp.lt.s32 	%p27, %r297, %r11;
	@%p27 bra 	$L__BB0_42;
	st.local.v4.u32 	[%rd1+64], {%r15, %r14, %r13, %r12};
	st.local.v4.u32 	[%rd1+48], {%r19, %r18, %r17, %r16};
	st.local.v4.u32 	[%rd1+32], {%r23, %r22, %r21, %r20};
	st.local.v4.u32 	[%rd1+16], {%r356, %r356, %r25, %r24};
	st.local.v2.u32 	[%rd1+8], {%r356, %r356};
	st.local.u32 	[%rd1+4], %r356;
	setp.lt.s32 	%p28, %r297, %r12;
	@%p28 bra 	$L__BB0_42;
	st.local.v4.u32 	[%rd1+64], {%r16, %r15, %r14, %r13};
	st.local.v4.u32 	[%rd1+48], {%r20, %r19, %r18, %r17};
	st.local.v4.u32 	[%rd1+32], {%r24, %r23, %r22, %r21};
	st.local.v4.u32 	[%rd1+16], {%r356, %r356, %r356, %r25};
	st.local.v2.u32 	[%rd1+8], {%r356, %r356};
	st.local.u32 	[%rd1+4], %r356;
	setp.lt.s32 	%p29, %r297, %r13;
	@%p29 bra 	$L__BB0_42;
	st.local.v4.u32 	[%rd1+64], {%r17, %r16, %r15, %r14};
	st.local.v4.u32 	[%rd1+48], {%r21, %r20, %r19, %r18};
	st.local.v4.u32 	[%rd1+32], {%r25, %r24, %r23, %r22};
	st.local.v4.u32 	[%rd1+16], {%r356, %r356, %r356, %r356};
	st.local.v2.u32 	[%rd1+8], {%r356, %r356};
	st.local.u32 	[%rd1+4], %r356;
	setp.lt.s32 	%p30, %r297, %r14;
	@%p30 bra 	$L__BB0_42;
	st.local.v4.u32 	[%rd1+64], {%r18, %r17, %r16, %r15};
	st.local.v4.u32 	[%rd1+48], {%r22, %r21, %r20, %r19};
	st.local.v4.u32 	[%rd1+32], {%r356, %r25, %r24, %r23};
	st.local.v4.u32 	[%rd1+16], {%r356, %r356, %r356, %r356};
	st.local.v2.u32 	[%rd1+8], {%r356, %r356};
	st.local.u32 	[%rd1+4], %r356;
	setp.lt.s32 	%p31, %r297, %r15;
	@%p31 bra 	$L__BB0_42;
	st.local.v4.u32 	[%rd1+64], {%r19, %r18, %r17, %r16};
	st.local.v4.u32 	[%rd1+48], {%r23, %r22, %r21, %r20};
	st.local.v4.u32 	[%rd1+32], {%r356, %r356, %r25, %r24};
	st.local.v4.u32 	[%rd1+16], {%r356, %r356, %r356, %r356};
	st.local.v2.u32 	[%rd1+8], {%r356, %r356};
	st.local.u32 	[%rd1+4], %r356;
	setp.lt.s32 	%p32, %r297, %r16;
	@%p32 bra 	$L__BB0_42;
	st.local.v4.u32 	[%rd1+64], {%r20, %r19, %r18, %r17};
	st.local.v4.u32 	[%rd1+48], {%r24, %r23, %r22, %r21};
	st.local.v4.u32 	[%rd1+32], {%r356, %r356, %r356, %r25};
	st.local.v4.u32 	[%rd1+16], {%r356, %r356, %r356, %r356};
	st.local.v2.u32 	[%rd1+8], {%r356, %r356};
	st.local.u32 	[%rd1+4], %r356;
	setp.lt.s32 	%p33, %r297, %r17;
	@%p33 bra 	$L__BB0_42;
	st.local.v4.u32 	[%rd1+64], {%r21, %r20, %r19, %r18};
	st.local.v4.u32 	[%rd1+48], {%r25, %r24, %r23, %r22};
	st.local.v4.u32 	[%rd1+32], {%r356, %r356, %r356, %r356};
	st.local.v4.u32 	[%rd1+16], {%r356, %r356, %r356, %r356};
	st.local.v2.u32 	[%rd1+8], {%r356, %r356};
	st.local.u32 	[%rd1+4], %r356;
	setp.lt.s32 	%p34, %r297, %r18;
	@%p34 bra 	$L__BB0_42;
	st.local.v4.u32 	[%rd1+64], {%r22, %r21, %r20, %r19};
	st.local.v4.u32 	[%rd1+48], {%r356, %r25, %r24, %r23};
	st.local.v4.u32 	[%rd1+32], {%r356, %r356, %r356, %r356};
	st.local.v4.u32 	[%rd1+16], {%r356, %r356, %r356, %r356};
	st.local.v2.u32 	[%rd1+8], {%r356, %r356};
	st.local.u32 	[%rd1+4], %r356;
	setp.lt.s32 	%p35, %r297, %r19;
	@%p35 bra 	$L__BB0_42;
	st.local.v4.u32 	[%rd1+64], {%r23, %r22, %r21, %r20};
	st.local.v4.u32 	[%rd1+48], {%r356, %r356, %r25, %r24};
	st.local.v4.u32 	[%rd1+32], {%r356, %r356, %r356, %r356};
	st.local.v4.u32 	[%rd1+16], {%r356, %r356, %r356, %r356};
	st.local.v2.u32 	[%rd1+8], {%r356, %r356};
	st.local.u32 	[%rd1+4], %r356;
	setp.lt.s32 	%p36, %r297, %r20;
	@%p36 bra 	$L__BB0_42;
	st.local.v4.u32 	[%rd1+64], {%r24, %r23, %r22, %r21};
	st.local.v4.u32 	[%rd1+48], {%r356, %r356, %r356, %r25};
	st.local.v4.u32 	[%rd1+32], {%r356, %r356, %r356, %r356};
	st.local.v4.u32 	[%rd1+16], {%r356, %r356, %r356, %r356};
	st.local.v2.u32 	[%rd1+8], {%r356, %r356};
	st.local.u32 	[%rd1+4], %r356;
	setp.lt.s32 	%p37, %r297, %r21;
	@%p37 bra 	$L__BB0_42;
	st.local.v4.u32 	[%rd1+64], {%r25, %r24, %r23, %r22};
	st.local.v4.u32 	[%rd1+48], {%r356, %r356, %r356, %r356};
	st.local.v4.u32 	[%rd1+32], {%r356, %r356, %r356, %r356};
	st.local.v4.u32 	[%rd1+16], {%r356, %r356, %r356, %r356};
	st.local.v2.u32 	[%rd1+8], {%r356, %r356};
	st.local.u32 	[%rd1+4], %r356;
	setp.lt.s32 	%p38, %r297, %r22;
	@%p38 bra 	$L__BB0_42;
	st.local.v4.u32 	[%rd1+64], {%r356, %r25, %r24, %r23};
	st.local.v4.u32 	[%rd1+48], {%r356, %r356, %r356, %r356};
	st.local.v4.u32 	[%rd1+32], {%r356, %r356, %r356, %r356};
	st.local.v4.u32 	[%rd1+16], {%r356, %r356, %r356, %r356};
	st.local.v2.u32 	[%rd1+8], {%r356, %r356};
	st.local.u32 	[%rd1+4], %r356;
	setp.lt.s32 	%p39, %r297, %r23;
	@%p39 bra 	$L__BB0_42;
	st.local.v4.u32 	[%rd1+64], {%r356, %r356, %r25, %r24};
	st.local.v4.u32 	[%rd1+48], {%r356, %r356, %r356, %r356};
	st.local.v4.u32 	[%rd1+32], {%r356, %r356, %r356, %r356};
	st.local.v4.u32 	[%rd1+16], {%r356, %r356, %r356, %r356};
	st.local.v2.u32 	[%rd1+8], {%r356, %r356};
	st.local.u32 	[%rd1+4], %r356;
	setp.lt.s32 	%p40, %r297, %r24;
	@%p40 bra 	$L__BB0_42;
	st.local.v4.u32 	[%rd1+64], {%r356, %r356, %r356, %r25};
	st.local.v4.u32 	[%rd1+48], {%r356, %r356, %r356, %r356};
	st.local.v4.u32 	[%rd1+32], {%r356, %r356, %r356, %r356};
	st.local.v4.u32 	[%rd1+16], {%r356, %r356, %r356, %r356};
	st.local.v2.u32 	[%rd1+8], {%r356, %r356};
	st.local.u32 	[%rd1+4], %r356;
	setp.lt.s32 	%p41, %r297, %r25;
	@%p41 bra 	$L__BB0_42;
	st.local.v4.u32 	[%rd1+64], {%r356, %r356, %r356, %r356};
	st.local.v4.u32 	[%rd1+48], {%r356, %r356, %r356, %r356};
	st.local.v4.u32 	[%rd1+32], {%r356, %r356, %r356, %r356};
	st.local.v4.u32 	[%rd1+16], {%r356, %r356, %r356, %r356};
	st.local.v4.u32 	[%rd1], {%r297, %r356, %r356, %r356};
	mov.u32 	%r356, %r297;
	bra.uni 	$L__BB0_42;
$L__BB0_41:
	shl.b64 	%rd29, %rd65, 2;
	add.s64 	%rd30, %rd1, %rd29;
	st.local.u32 	[%rd30], %r297;
$L__BB0_42:
	mov.u32 	%r301, %nctaid.x;
	mad.lo.s32 	%r355, %r295, %r301, %r355;
	setp.lt.s32 	%p42, %r355, %r293;
	@%p42 bra 	$L__BB0_2;
	ld.local.v4.u32 	{%r383, %r376, %r375, %r374}, [%rd1];
	ld.local.v4.u32 	{%r373, %r372, %r371, %r370}, [%rd1+16];
	ld.local.v4.u32 	{%r369, %r368, %r367, %r366}, [%rd1+32];
	ld.local.v4.u32 	{%r365, %r364, %r363, %r362}, [%rd1+48];
	ld.local.v4.u32 	{%r361, %r360, %r359, %r358}, [%rd1+64];
$L__BB0_44:
	mov.u32 	%r303, _ZZ8gpu_topkPiS_iiE5sdata;
	mad.lo.s32 	%r163, %r1, 80, %r303;
	st.shared.u32 	[%r163], %r383;
	st.shared.u32 	[%r163+4], %r376;
	st.shared.u32 	[%r163+8], %r375;
	st.shared.u32 	[%r163+12], %r374;
	st.shared.u32 	[%r163+16], %r373;
	st.shared.u32 	[%r163+20], %r372;
	st.shared.u32 	[%r163+24], %r371;
	st.shared.u32 	[%r163+28], %r370;
	st.shared.u32 	[%r163+32], %r369;
	st.shared.u32 	[%r163+36], %r368;
	st.shared.u32 	[%r163+40], %r367;
	st.shared.u32 	[%r163+44], %r366;
	st.shared.u32 	[%r163+48], %r365;
	st.shared.u32 	[%r163+52], %r364;
	st.shared.u32 	[%r163+56], %r363;
	st.shared.u32 	[%r163+60], %r362;
	st.shared.u32 	[%r163+64], %r361;
	st.shared.u32 	[%r163+68], %r360;
	st.shared.u32 	[%r163+72], %r359;
	st.shared.u32 	[%r163+76], %r358;
	bar.sync 	0;
	mov.b32 	%r379, 128;
$L__BB0_45:
	setp.ge.u32 	%p43, %r1, %r379;
	@%p43 bra 	$L__BB0_88;
	add.s32 	%r305, %r379, %r1;
	mov.u32 	%r306, _ZZ8gpu_topkPiS_iiE5sdata;
	mad.lo.s32 	%r380, %r305, 80, %r306;
	mov.b32 	%r382, 0;
$L__BB0_47:
	ld.shared.u32 	%r307, [%r380];
	setp.eq.s32 	%p44, %r383, %r307;
	ld.local.u32 	%r308, [%rd1+76];
	setp.lt.s32 	%p45, %r307, %r308;
	or.pred  	%p46, %p44, %p45;
	@%p46 bra 	$L__BB0_87;
	ld.local.u32 	%r171, [%rd1+72];
	setp.le.s32 	%p47, %r307, %r171;
	mov.b64 	%rd66, 19;
	@%p47 bra 	$L__BB0_86;
	st.local.u32 	[%rd1+76], %r171;
	ld.local.u32 	%r172, [%rd1+68];
	setp.le.s32 	%p48, %r307, %r172;
	mov.b64 	%rd66, 18;
	@%p48 bra 	$L__BB0_86;
	st.local.u32 	[%rd1+72], %r172;
	ld.local.u32 	%r173, [%rd1+64];
	setp.le.s32 	%p49, %r307, %r173;
	mov.b64 	%rd66, 17;
	@%p49 bra 	$L__BB0_86;
	st.local.u32 	[%rd1+68], %r173;
	ld.local.u32 	%r174, [%rd1+60];
	setp.le.s32 	%p50, %r307, %r174;
	mov.b64 	%rd66, 16;
	@%p50 bra 	$L__BB0_86;
	st.local.u32 	[%rd1+64], %r174;
	ld.local.u32 	%r175, [%rd1+56];
	setp.le.s32 	%p51, %r307, %r175;
	mov.b64 	%rd66, 15;
	@%p51 bra 	$L__BB0_86;
	st.local.u32 	[%rd1+60], %r175;
	ld.local.u32 	%r176, [%rd1+52];
	setp.le.s32 	%p52, %r307, %r176;
	mov.b64 	%rd66, 14;
	@%p52 bra 	$L__BB0_86;
	st.local.u32 	[%rd1+56], %r176;
	ld.local.u32 	%r177, [%rd1+48];
	setp.le.s32 	%p53, %r307, %r177;
	mov.b64 	%rd66, 13;
	@%p53 bra 	$L__BB0_86;
	st.local.u32 	[%rd1+52], %r177;
	ld.local.u32 	%r178, [%rd1+44];
	setp.le.s32 	%p54, %r307, %r178;
	mov.b64 	%rd66, 12;
	@%p54 bra 	$L__BB0_86;
	st.local.u32 	[%rd1+48], %r178;
	ld.local.u32 	%r179, [%rd1+40];
	setp.le.s32 	%p55, %r307, %r179;
	mov.b64 	%rd66, 11;
	@%p55 bra 	$L__BB0_86;
	st.local.u32 	[%rd1+44], %r179;
	ld.local.u32 	%r180, [%rd1+36];
	setp.le.s32 	%p56, %r307, %r180;
	mov.b64 	%rd66, 10;
	@%p56 bra 	$L__BB0_86;
	st.local.u32 	[%rd1+40], %r180;
	ld.local.u32 	%r181, [%rd1+32];
	setp.le.s32 	%p57, %r307, %r181;
	mov.b64 	%rd66, 9;
	@%p57 bra 	$L__BB0_86;
	st.local.u32 	[%rd1+36], %r181;
	ld.local.u32 	%r182, [%rd1+28];
	setp.le.s32 	%p58, %r307, %r182;
	mov.b64 	%rd66, 8;
	@%p58 bra 	$L__BB0_86;
	st.local.u32 	[%rd1+32], %r182;
	ld.local.u32 	%r183, [%rd1+24];
	setp.le.s32 	%p59, %r307, %r183;
	mov.b64 	%rd66, 7;
	@%p59 bra 	$L__BB0_86;
	st.local.u32 	[%rd1+28], %r183;
	ld.local.u32 	%r184, [%rd1+20];
	setp.le.s32 	%p60, %r307, %r184;
	mov.b64 	%rd66, 6;
	@%p60 bra 	$L__BB0_86;
	st.local.u32 	[%rd1+24], %r184;
	ld.local.u32 	%r185, [%rd1+16];
	setp.le.s32 	%p61, %r307, %r185;
	mov.b64 	%rd66, 5;
	@%p61 bra 	$L__BB0_86;
	st.local.u32 	[%rd1+20], %r185;
	ld.local.u32 	%r186, [%rd1+12];
	setp.le.s32 	%p62, %r307, %r186;
	mov.b64 	%rd66, 4;
	@%p62 bra 	$L__BB0_86;
	st.local.u32 	[%rd1+16], %r186;
	ld.local.u32 	%r187, [%rd1+8];
	setp.le.s32 	%p63, %r307, %r187;
	mov.b64 	%rd66, 3;
	@%p63 bra 	$L__BB0_86;
	st.local.u32 	[%rd1+12], %r187;
	ld.local.u32 	%r188, [%rd1+4];
	setp.le.s32 	%p64, %r307, %r188;
	mov.b64 	%rd66, 2;
	@%p64 bra 	$L__BB0_86;
	st.local.u32 	[%rd1+8], %r188;
	setp.le.s32 	%p65, %r307, %r383;
	mov.b64 	%rd66, 1;
	@%p65 bra 	$L__BB0_86;
	st.local.u32 	[%rd1+4], %r383;
	setp.lt.s32 	%p66, %r307, %r171;
	@%p66 bra 	$L__BB0_87;
	st.local.v4.u32 	[%rd1+64], {%r175, %r174, %r173, %r172};
	st.local.v4.u32 	[%rd1+48], {%r179, %r178, %r177, %r176};
	st.local.v4.u32 	[%rd1+32], {%r183, %r182, %r181, %r180};
	st.local.v4.u32 	[%rd1+16], {%r187, %r186, %r185, %r184};
	st.local.v2.u32 	[%rd1+8], {%r383, %r188};
	st.local.u32 	[%rd1+4], %r383;
	setp.lt.s32 	%p67, %r307, %r172;
	@%p67 bra 	$L__BB0_87;
	st.local.v4.u32 	[%rd1+64], {%r176, %r175, %r174, %r173};
	st.local.v4.u32 	[%rd1+48], {%r180, %r179, %r178, %r177};
	st.local.v4.u32 	[%rd1+32], {%r184, %r183, %r182, %r181};
	st.local.v4.u32 	[%rd1+16], {%r188, %r187, %r186, %r185};
	st.local.v2.u32 	[%rd1+8], {%r383, %r383};
	st.local.u32 	[%rd1+4], %r383;
	setp.lt.s32 	%p68, %r307, %r173;
	@%p68 bra 	$L__BB0_87;
	st.local.v4.u32 	[%rd1+64], {%r177, %r176, %r175, %r174};
	st.local.v4.u32 	[%rd1+48], {%r181, %r180, %r179, %r178};
	st.local.v4.u32 	[%rd1+32], {%r185, %r184, %r183, %r182};
	st.local.v4.u32 	[%rd1+16], {%r383, %r188, %r187, %r186};
	st.local.v2.u32 	[%rd1+8], {%r383, %r383};
	st.local.u32 	[%rd1+4], %r383;
	setp.lt.s32 	%p69, %r307, %r174;
	@%p69 bra 	$L__BB0_87;
	st.local.v4.u32 	[%rd1+64], {%r178, %r177, %r176, %r175};
	st.local.v4.u32 	[%rd1+48], {%r182, %r181, %r180, %r179};
	st.local.v4.u32 	[%rd1+32], {%r186, %r185, %r184, %r183};
	st.local.v4.u32 	[%rd1+16], {%r383, %r383, %r188, %r187};
	st.local.v2.u32 	[%rd1+8], {%r383, %r383};
	st.local.u32 	[%rd1+4], %r383;
	setp.lt.s32 	%p70, %r307, %r175;
	@%p70 bra 	$L__BB0_87;
	st.local.v4.u32 	[%rd1+64], {%r179, %r178, %r177, %r176};
	st.local.v4.u32 	[%rd1+48], {%r183, %r182, %r181, %r180};
	st.local.v4.u32 	[%rd1+32], {%r187, %r186, %r185, %r184};
	st.local.v4.u32 	[%rd1+16], {%r383, %r383, %r383, %r188};
	st.local.v2.u32 	[%rd1+8], {%r383, %r383};
	st.local.u32 	[%rd1+4], %r383;
	setp.lt.s32 	%p71, %r307, %r176;
	@%p71 bra 	$L__BB0_87;
	st.local.v4.u32 	[%rd1+64], {%r180, %r179, %r178, %r177};
	st.local.v4.u32 	[%rd1+48], {%r184, %r183, %r182, %r181};
	st.local.v4.u32 	[%rd1+32], {%r188, %r187, %r186, %r185};
	st.local.v4.u32 	[%rd1+16], {%r383, %r383, %r383, %r383};
	st.local.v2.u32 	[%rd1+8], {%r383, %r383};
	st.local.u32 	[%rd1+4], %r383;
	setp.lt.s32 	%p72, %r307, %r177;
	@%p72 bra 	$L__BB0_87;
	st.local.v4.u32 	[%rd1+64], {%r181, %r180, %r179, %r178};
	st.local.v4.u32 	[%rd1+48], {%r185, %r184, %r183, %r182};
	st.local.v4.u32 	[%rd1+32], {%r383, %r188, %r187, %r186};
	st.local.v4.u32 	[%rd1+16], {%r383, %r383, %r383, %r383};
	st.local.v2.u32 	[%rd1+8], {%r383, %r383};
	st.local.u32 	[%rd1+4], %r383;
	setp.lt.s32 	%p73, %r307, %r178;
	@%p73 bra 	$L__BB0_87;
	st.local.v4.u32 	[%rd1+64], {%r182, %r181, %r180, %r179};
	st.local.v4.u32 	[%rd1+48], {%r186, %r185, %r184, %r183};
	st.local.v4.u32 	[%rd1+32], {%r383, %r383, %r188, %r187};
	st.local.v4.u32 	[%rd1+16], {%r383, %r383, %r383, %r383};
	st.local.v2.u32 	[%rd1+8], {%r383, %r383};
	st.local.u32 	[%rd1+4], %r383;
	setp.lt.s32 	%p74, %r307, %r179;
	@%p74 bra 	$L__BB0_87;
	st.local.v4.u32 	[%rd1+64], {%r183, %r182, %r181, %r180};
	st.local.v4.u32 	[%rd1+48], {%r187, %r186, %r185, %r184};
	st.local.v4.u32 	[%rd1+32], {%r383, %r383, %r383, %r188};
	st.local.v4.u32 	[%rd1+16], {%r383, %r383, %r383, %r383};
	st.local.v2.u32 	[%rd1+8], {%r383, %r383};
	st.local.u32 	[%rd1+4], %r383;
	setp.lt.s32 	%p75, %r307, %r180;
	@%p75 bra 	$L__BB0_87;
	st.local.v4.u32 	[%rd1+64], {%r184, %r183, %r182, %r181};
	st.local.v4.u32 	[%rd1+48], {%r188, %r187, %r186, %r185};
	st.local.v4.u32 	[%rd1+32], {%r383, %r383, %r383, %r383};
	st.local.v4.u32 	[%rd1+16], {%r383, %r383, %r383, %r383};
	st.local.v2.u32 	[%rd1+8], {%r383, %r383};
	st.local.u32 	[%rd1+4], %r383;
	setp.lt.s32 	%p76, %r307, %r181;
	@%p76 bra 	$L__BB0_87;
	st.local.v4.u32 	[%rd1+64], {%r185, %r184, %r183, %r182};
	st.local.v4.u32 	[%rd1+48], {%r383, %r188, %r187, %r186};
	st.local.v4.u32 	[%rd1+32], {%r383, %r383, %r383, %r383};
	st.local.v4.u32 	[%rd1+16], {%r383, %r383, %r383, %r383};
	st.local.v2.u32 	[%rd1+8], {%r383, %r383};
	st.local.u32 	[%rd1+4], %r383;
	setp.lt.s32 	%p77, %r307, %r182;
	@%p77 bra 	$L__BB0_87;
	st.local.v4.u32 	[%rd1+64], {%r186, %r185, %r184, %r183};
	st.local.v4.u32 	[%rd1+48], {%r383, %r383, %r188, %r187};
	st.local.v4.u32 	[%rd1+32], {%r383, %r383, %r383, %r383};
	st.local.v4.u32 	[%rd1+16], {%r383, %r383, %r383, %r383};
	st.local.v2.u32 	[%rd1+8], {%r383, %r383};
	st.local.u32 	[%rd1+4], %r383;
	setp.lt.s32 	%p78, %r307, %r183;
	@%p78 bra 	$L__BB0_87;
	st.local.v4.u32 	[%rd1+64], {%r187, %r186, %r185, %r184};
	st.local.v4.u32 	[%rd1+48], {%r383, %r383, %r383, %r188};
	st.local.v4.u32 	[%rd1+32], {%r383, %r383, %r383, %r383};
	st.local.v4.u32 	[%rd1+16], {%r383, %r383, %r383, %r383};
	st.local.v2.u32 	[%rd1+8], {%r383, %r383};
	st.local.u32 	[%rd1+4], %r383;
	setp.lt.s32 	%p79, %r307, %r184;
	@%p79 bra 	$L__BB0_87;
	st.local.v4.u32 	[%rd1+64], {%r188, %r187, %r186, %r185};
	st.local.v4.u32 	[%rd1+48], {%r383, %r383, %r383, %r383};
	st.local.v4.u32 	[%rd1+32], {%r383, %r383, %r383, %r383};
	st.local.v4.u32 	[%rd1+16], {%r383, %r383, %r383, %r383};
	st.local.v2.u32 	[%rd1+8], {%r383, %r383};
	st.local.u32 	[%rd1+4], %r383;
	setp.lt.s32 	%p80, %r307, %r185;
	@%p80 bra 	$L__BB0_87;
	st.local.v4.u32 	[%rd1+64], {%r383, %r188, %r187, %r186};
	st.local.v4.u32 	[%rd1+48], {%r383, %r383, %r383, %r383};
	st.local.v4.u32 	[%rd1+32], {%r383, %r383, %r383, %r383};
	st.local.v4.u32 	[%rd1+16], {%r383, %r383, %r383, %r383};
	st.local.v2.u32 	[%rd1+8], {%r383, %r383};
	st.local.u32 	[%rd1+4], %r383;
	setp.lt.s32 	%p81, %r307, %r186;
	@%p81 bra 	$L__BB0_87;
	st.local.v4.u32 	[%rd1+64], {%r383, %r383, %r188, %r187};
	st.local.v4.u32 	[%rd1+48], {%r383, %r383, %r383, %r383};
	st.local.v4.u32 	[%rd1+32], {%r383, %r383, %r383, %r383};
	st.local.v4.u32 	[%rd1+16], {%r383, %r383, %r383, %r383};
	st.local.v2.u32 	[%rd1+8], {%r383, %r383};
	st.local.u32 	[%rd1+4], %r383;
	setp.lt.s32 	%p82, %r307, %r187;
	@%p82 bra 	$L__BB0_87;
	st.local.v4.u32 	[%rd1+64], {%r383, %r383, %r383, %r188};
	st.local.v4.u32 	[%rd1+48], {%r383, %r383, %r383, %r383};
	st.local.v4.u32 	[%rd1+32], {%r383, %r383, %r383, %r383};
	st.local.v4.u32 	[%rd1+16], {%r383, %r383, %r383, %r383};
	st.local.v2.u32 	[%rd1+8], {%r383, %r383};
	st.local.u32 	[%rd1+4], %r383;
	setp.lt.s32 	%p83, %r307, %r188;
	@%p83 bra 	$L__BB0_87;
	st.local.v4.u32 	[%rd1+64], {%r383, %r383, %r383, %r383};
	st.local.v4.u32 	[%rd1+48], {%r383, %r383, %r383, %r383};
	st.local.v4.u32 	[%rd1+32], {%r383, %r383, %r383, %r383};
	st.local.v4.u32 	[%rd1+16], {%r383, %r383, %r383, %r383};
	st.local.v4.u32 	[%rd1], {%r307, %r383, %r383, %r383};
	mov.u32 	%r383, %r307;
	bra.uni 	$L__BB0_87;
$L__BB0_86:
	shl.b64 	%rd50, %rd66, 2;
	add.s64 	%rd51, %rd1, %rd50;
	st.local.u32 	[%rd51], %r307;
$L__BB0_87:
	add.s32 	%r382, %r382, 1;
	add.s32 	%r380, %r380, 4;
	setp.ne.s32 	%p84, %r382, 20;
	@%p84 bra 	$L__BB0_47;
$L__BB0_88:
	setp.ge.u32 	%p85, %r1, %r379;
	bar.sync 	0;
	@%p85 bra 	$L__BB0_90;
	ld.local.v4.u32 	{%r383, %r310, %r311, %r312}, [%rd1];
	st.shared.u32 	[%r163], %r383;
	st.shared.u32 	[%r163+4], %r310;
	st.shared.u32 	[%r163+8], %r311;
	st.shared.u32 	[%r163+12], %r312;
	ld.local.v4.u32 	{%r313, %r314, %r315, %r316}, [%rd1+16];
	st.shared.u32 	[%r163+16], %r313;
	st.shared.u32 	[%r163+20], %r314;
	st.shared.u32 	[%r163+24], %r315;
	st.shared.u32 	[%r163+28], %r316;
	ld.local.v4.u32 	{%r317, %r318, %r319, %r320}, [%rd1+32];
	st.shared.u32 	[%r163+32], %r317;
	st.shared.u32 	[%r163+36], %r318;
	st.shared.u32 	[%r163+40], %r319;
	st.shared.u32 	[%r163+44], %r320;
	ld.local.v4.u32 	{%r321, %r322, %r323, %r324}, [%rd1+48];
	st.shared.u32 	[%r163+48], %r321;
	st.shared.u32 	[%r163+52], %r322;
	st.shared.u32 	[%r163+56], %r323;
	st.shared.u32 	[%r163+60], %r324;
	ld.local.v4.u32 	{%r325, %r326, %r327, %r328}, [%rd1+64];
	st.shared.u32 	[%r163+64], %r325;
	st.shared.u32 	[%r163+68], %r326;
	st.shared.u32 	[%r163+72], %r327;
	st.shared.u32 	[%r163+76], %r328;
$L__BB0_90:
	bar.sync 	0;
	shr.u32 	%r292, %r379, 1;
	setp.gt.u32 	%p86, %r379, 1;
	mov.u32 	%r379, %r292;
	@%p86 bra 	$L__BB0_45;
	setp.ge.u32 	%p87, %r3, %r293;
	setp.ne.s32 	%p88, %r1, 0;
	or.pred  	%p89, %p88, %p87;
	@%p89 bra 	$L__BB0_93;
	ld.param.u64 	%rd64, [_Z8gpu_topkPiS_ii_param_1];
	cvta.to.global.u64 	%rd52, %rd64;
	mul.lo.s32 	%r329, %r2, 20;
	ld.local.v4.u32 	{%r330, %r331, %r332, %r333}, [%rd1];
	mul.wide.u32 	%rd53, %r329, 4;
	add.s64 	%rd54, %rd52, %rd53;
	st.global.u32 	[%rd54], %r330;
	st.global.u32 	[%rd54+4], %r331;
	st.global.u32 	[%rd54+8], %r332;
	st.global.u32 	[%rd54+12], %r333;
	ld.local.v4.u32 	{%r334, %r335, %r336, %r337}, [%rd1+16];
	add.s32 	%r338, %r329, 4;
	mul.wide.u32 	%rd55, %r338, 4;
	add.s64 	%rd56, %rd52, %rd55;
	st.global.u32 	[%rd56], %r334;
	st.global.u32 	[%rd56+4], %r335;
	st.global.u32 	[%rd56+8], %r336;
	st.global.u32 	[%rd56+12], %r337;
	ld.local.v4.u32 	{%r339, %r340, %r341, %r342}, [%rd1+32];
	add.s32 	%r343, %r329, 8;
	mul.wide.u32 	%rd57, %r343, 4;
	add.s64 	%rd58, %rd52, %rd57;
	st.global.u32 	[%rd58], %r339;
	st.global.u32 	[%rd58+4], %r340;
	st.global.u32 	[%rd58+8], %r341;
	st.global.u32 	[%rd58+12], %r342;
	ld.local.v4.u32 	{%r344, %r345, %r346, %r347}, [%rd1+48];
	add.s32 	%r348, %r329, 12;
	mul.wide.u32 	%rd59, %r348, 4;
	add.s64 	%rd60, %rd52, %rd59;
	st.global.u32 	[%rd60], %r344;
	st.global.u32 	[%rd60+4], %r345;
	st.global.u32 	[%rd60+8], %r346;
	st.global.u32 	[%rd60+12], %r347;
	ld.local.v4.u32 	{%r349, %r350, %r351, %r352}, [%rd1+64];
	add.s32 	%r353, %r329, 16;
	mul.wide.u32 	%rd61, %r353, 4;
	add.s64 	%rd62, %rd52, %rd61;
	st.global.u32 	[%rd62], %r349;
	st.global.u32 	[%rd62+4], %r350;
	st.global.u32 	[%rd62+8], %r351;
	st.global.u32 	[%rd62+12], %r352;
$L__BB0_93:
	ret;

}


// ===== COMPILED SASS (sm_100) =====

	.target	sm_100

	.elftype	@"ET_EXEC"


//--------------------- .note.nv.tkinfo           --------------------------
	.section	.note.nv.tkinfo,"",@"SHT_NOTE"
	.sectionflags	@"SHF_NOTE_NV_TKINFO"
	.tkinfo
        /*0018*/ 	.word	0x00000002
        /*0030*/ 	.string	""
        /*0030*/ 	.string	"ptxas"
        /*0030*/ 	.string	"Cuda compilation tools, release 13.0, V13.0.88"
        /*0030*/ 	.string	"Build cuda_13.0.r13.0/compiler.36424714_0"
        /*0030*/ 	.string	"-arch sm_100 -m 64 "



//--------------------- .note.nv.cuinfo           --------------------------
	.section	.note.nv.cuinfo,"",@"SHT_NOTE"
	.sectionflags	@"SHF_NOTE_NV_CUINFO"
        /*0018*/ 	.short	0x0002
        /*001a*/ 	.short	0x0064
        /*001c*/ 	.short	0x0082
	.zero		2


//--------------------- .nv.info                  --------------------------
	.section	.nv.info,"",@"SHT_CUDA_INFO"
	.align	4


	//----- nvinfo : EIATTR_REGCOUNT
	.align		4
        /*0000*/ 	.byte	0x04, 0x2f
        /*0002*/ 	.short	(.L_4 - .L_3)
	.align		4
.L_3:
        /*0004*/ 	.word	index@(_Z8gpu_topkPiS_ii)
        /*0008*/ 	.word	0x00000032


	//----- nvinfo : EIATTR_FRAME_SIZE
	.align		4
.L_4:
        /*000c*/ 	.byte	0x04, 0x11
        /*000e*/ 	.short	(.L_6 - .L_5)
	.align		4
.L_5:
        /*0010*/ 	.word	index@(_Z8gpu_topkPiS_ii)
        /*0014*/ 	.word	0x00000000


	//----- nvinfo : EIATTR_MIN_STACK_SIZE
	.align		4
.L_6:
        /*0018*/ 	.byte	0x04, 0x12
        /*001a*/ 	.short	(.L_8 - .L_7)
	.align		4
.L_7:
        /*001c*/ 	.word	index@(_Z8gpu_topkPiS_ii)
        /*0020*/ 	.word	0x00000000
.L_8:


//--------------------- .nv.compat                --------------------------
	.section	.nv.compat,"",@"SHT_CUDA_COMPAT_INFO"
	.align	4
        /*0000*/ 	.byte	0x02, 0x09, 0x00, 0x00, 0x02, 0x02, 0x01, 0x00, 0x02, 0x05, 0x05, 0x00, 0x03, 0x07, 0x01, 0x01
        /*0010*/ 	.byte	0x02, 0x03, 0x00, 0x00, 0x02, 0x06, 0x01, 0x00, 0x04, 0x0b, 0x08, 0x00, 0x09, 0x00, 0x00, 0x00
        /*0020*/ 	.byte	0x00, 0x00, 0x00, 0x00


//--------------------- .nv.info._Z8gpu_topkPiS_ii --------------------------
	.section	.nv.info._Z8gpu_topkPiS_ii,"",@"SHT_CUDA_INFO"
	.sectionflags	@""
	.align	4


	//----- nvinfo : EIATTR_CUDA_API_VERSION
	.align		4
        /*0000*/ 	.byte	0x04, 0x37
        /*0002*/ 	.short	(.L_10 - .L_9)
.L_9:
        /*0004*/ 	.word	0x00000082


	//----- nvinfo : EIATTR_KPARAM_INFO
	.align		4
.L_10:
        /*0008*/ 	.byte	0x04, 0x17
        /*000a*/ 	.short	(.L_12 - .L_11)
.L_11:
        /*000c*/ 	.word	0x00000000
        /*0010*/ 	.short	0x0003
        /*0012*/ 	.short	0x0014
        /*0014*/ 	.byte	0x00, 0xf0, 0x11, 0x00


	//----- nvinfo : EIATTR_KPARAM_INFO
	.align		4
.L_12:
        /*0018*/ 	.byte	0x04, 0x17
        /*001a*/ 	.short	(.L_14 - .L_13)
.L_13:
        /*001c*/ 	.word	0x00000000
        /*0020*/ 	.short	0x0002
        /*0022*/ 	.short	0x0010
        /*0024*/ 	.byte	0x00, 0xf0, 0x11, 0x00


	//----- nvinfo : EIATTR_KPARAM_INFO
	.align		4
.L_14:
        /*0028*/ 	.byte	0x04, 0x17
        /*002a*/ 	.short	(.L_16 - .L_15)
.L_15:
        /*002c*/ 	.word	0x00000000
        /*0030*/ 	.short	0x0001
        /*0032*/ 	.short	0x0008
        /*0034*/ 	.byte	0x00, 0xf5, 0x21, 0x00


	//----- nvinfo : EIATTR_KPARAM_INFO
	.align		4
.L_16:
        /*0038*/ 	.byte	0x04, 0x17
        /*003a*/ 	.short	(.L_18 - .L_17)
.L_17:
        /*003c*/ 	.word	0x00000000
        /*0040*/ 	.short	0x0000
        /*0042*/ 	.short	0x0000
        /*0044*/ 	.byte	0x00, 0xf5, 0x21, 0x00


	//----- nvinfo : EIATTR_SPARSE_MMA_MASK
	.align		4
.L_18:
        /*0048*/ 	.byte	0x03, 0x50
        /*004a*/ 	.short	0x0000


	//----- nvinfo : EIATTR_MAXREG_COUNT
	.align		4
        /*004c*/ 	.byte	0x03, 0x1b
        /*004e*/ 	.short	0x00ff


	//----- nvinfo : EIATTR_NUM_BARRIERS
	.align		4
        /*0050*/ 	.byte	0x02, 0x4c
        /*0052*/ 	.byte	0x01
	.zero		1


	//----- nvinfo : EIATTR_MERCURY_ISA_VERSION
	.align		4
        /*0054*/ 	.byte	0x03, 0x5f
        /*0056*/ 	.short	0x0101


	//----- nvinfo : EIATTR_VRC_CTA_INIT_COUNT
	.align		4
        /*0058*/ 	.byte	0x02, 0x4a
	.zero		1
	.zero		1


	//----- nvinfo : EIATTR_EXIT_INSTR_OFFSETS
	.align		4
        /*005c*/ 	.byte	0x04, 0x1c
        /*005e*/ 	.short	(.L_20 - .L_19)


	//   ....[0]....
.L_19:
        /*0060*/ 	.word	0x00004980


	//   ....[1]....
        /*0064*/ 	.word	0x00004b80


	//----- nvinfo : EIATTR_CRS_STACK_SIZE
	.align		4
.L_20:
        /*0068*/ 	.byte	0x04, 0x1e
        /*006a*/ 	.short	(.L_22 - .L_21)
.L_21:
        /*006c*/ 	.word	0x00000000


	//----- nvinfo : EIATTR_CBANK_PARAM_SIZE
	.align		4
.L_22:
        /*0070*/ 	.byte	0x03, 0x19
        /*0072*/ 	.short	0x0018


	//----- nvinfo : EIATTR_PARAM_CBANK
	.align		4
        /*0074*/ 	.byte	0x04, 0x0a
        /*0076*/ 	.short	(.L_24 - .L_23)
	.align		4
.L_23:
        /*0078*/ 	.word	index@(.nv.constant0._Z8gpu_topkPiS_ii)
        /*007c*/ 	.short	0x0380
        /*007e*/ 	.short	0x0018


	//----- nvinfo : EIATTR_SW_WAR
	.align		4
.L_24:
        /*0080*/ 	.byte	0x04, 0x36
        /*0082*/ 	.short	(.L_26 - .L_25)
.L_25:
        /*0084*/ 	.word	0x00000008
.L_26:


//--------------------- .nv.callgraph             --------------------------
	.section	.nv.callgraph,"",@"SHT_CUDA_CALLGRAPH"
	.align	4
	.sectionentsize	8
	.align		4
        /*0000*/ 	.word	0x00000000
	.align		4
        /*0004*/ 	.word	0xffffffff
	.align		4
        /*0008*/ 	.word	0x00000000
	.align		4
        /*000c*/ 	.word	0xfffffffe
	.align		4
        /*0010*/ 	.word	0x00000000
	.align		4
        /*0014*/ 	.word	0xfffffffd
	.align		4
        /*0018*/ 	.word	0x00000000
	.align		4
        /*001c*/ 	.word	0xfffffffc


//--------------------- .nv.constant4             --------------------------
	.section	.nv.constant4,"a",@progbits
	.align	8
	.align		8
.nv.constant4:
        /*0000*/ 	.dword	source
	.align		8
        /*0008*/ 	.dword	gpu_result
	.align		8
        /*0010*/ 	.dword	_1_pass_result


//--------------------- .text._Z8gpu_topkPiS_ii   --------------------------
	.section	.text._Z8gpu_topkPiS_ii,"ax",@progbits
	.align	128
        .global         _Z8gpu_topkPiS_ii
        .type           _Z8gpu_topkPiS_ii,@function
        .size           _Z8gpu_topkPiS_ii,(.L_x_17 - _Z8gpu_topkPiS_ii)
        .other          _Z8gpu_topkPiS_ii,@"STO_CUDA_ENTRY STV_DEFAULT"
_Z8gpu_topkPiS_ii:
.text._Z8gpu_topkPiS_ii:
[----:B------:R-:W-:Y:S01]  /*0000*/  LDC R1, c[0x0][0x37c] ;  /* 0x0000df00ff017b82 */ /* 0x000fe20000000800 */
[----:B------:R-:W0:Y:S01]  /*0010*/  S2R R0, SR_CTAID.X ;  /* 0x0000000000007919 */ /* 0x000e220000002500 */
[----:B------:R-:W0:Y:S01]  /*0020*/  LDCU UR8, c[0x0][0x360] ;  /* 0x00006c00ff0877ac */ /* 0x000e220008000800 */
[----:B------:R-:W-:Y:S01]  /*0030*/  BSSY.RECONVERGENT B0, `(.L_x_0) ;  /* 0x000025b000007945 */ /* 0x000fe20003800200 */
[----:B------:R-:W-:Y:S01]  /*0040*/  HFMA2 R42, -RZ, RZ, -0.0 , 0 ;  /* 0x80000000ff2a7431 */ /* 0x000fe200000001ff */
[----:B------:R-:W1:Y:S01]  /*0050*/  S2R R2, SR_TID.X ;  /* 0x0000000000027919 */ /* 0x000e620000002100 */
[----:B------:R-:W2:Y:S01]  /*0060*/  LDCU UR4, c[0x0][0x390] ;  /* 0x00007200ff0477ac */ /* 0x000ea20008000800 */
[----:B------:R-:W-:Y:S02]  /*0070*/  HFMA2 R32, -RZ, RZ, -0.0 , 0 ;  /* 0x80000000ff207431 */ /* 0x000fe400000001ff */
[----:B------:R-:W-:Y:S02]  /*0080*/  IMAD.MOV.U32 R40, RZ, RZ, -0x80000000 ;  /* 0x80000000ff287424 */ /* 0x000fe400078e00ff */
[----:B------:R-:W-:Y:S01]  /*0090*/  HFMA2 R30, -RZ, RZ, -0.0 , 0 ;  /* 0x80000000ff1e7431 */ /* 0x000fe200000001ff */
[----:B------:R-:W3:Y:S01]  /*00a0*/  LDCU.64 UR6, c[0x0][0x358] ;  /* 0x00006b00ff0677ac */ /* 0x000ee20008000a00 */
[----:B------:R-:W-:-:S02]  /*00b0*/  HFMA2 R20, -RZ, RZ, -0.0 , 0 ;  /* 0x80000000ff147431 */ /* 0x000fc400000001ff */
[----:B------:R-:W-:Y:S02]  /*00c0*/  IMAD.MOV.U32 R41, RZ, RZ, -0x80000000 ;  /* 0x80000000ff297424 */ /* 0x000fe400078e00ff */
[----:B------:R-:W-:Y:S01]  /*00d0*/  HFMA2 R14, -RZ, RZ, -0.0 , 0 ;  /* 0x80000000ff0e7431 */ /* 0x000fe200000001ff */
[----:B------:R-:W4:Y:S01]  /*00e0*/  LDCU UR5, c[0x0][0x390] ;  /* 0x00007200ff0577ac */ /* 0x000f220008000800 */
[----:B------:R-:W-:Y:S02]  /*00f0*/  HFMA2 R9, -RZ, RZ, -0.0 , 0 ;  /* 0x80000000ff097431 */ /* 0x000fe400000001ff */
[----:B------:R-:W-:Y:S02]  /*0100*/  IMAD.MOV.U32 R43, RZ, RZ, -0x80000000 ;  /* 0x80000000ff2b7424 */ /* 0x000fe400078e00ff */
[----:B------:R-:W-:Y:S02]  /*0110*/  HFMA2 R23, -RZ, RZ, -0.0 , 0 ;  /* 0x80000000ff177431 */ /* 0x000fe400000001ff */
[----:B------:R-:W-:Y:S01]  /*0120*/  IMAD.MOV.U32 R36, RZ, RZ, -0x80000000 ;  /* 0x80000000ff247424 */ /* 0x000fe200078e00ff */
[----:B------:R-:W-:Y:S01]  /*0130*/  MOV R37, 0x80000000 ;  /* 0x8000000000257802 */ /* 0x000fe20000000f00 */
        /* <DEDUP_REMOVED lines=10> */
[----:B------:R-:W-:-:S02]  /*01e0*/  IMAD.MOV.U32 R29, RZ, RZ, -0x80000000 ;  /* 0x80000000ff1d7424 */ /* 0x000fc400078e00ff */
[----:B------:R-:W-:Y:S02]  /*01f0*/  IMAD.MOV.U32 R31, RZ, RZ, -0x80000000 ;  /* 0x80000000ff1f7424 */ /* 0x000fe400078e00ff */
[----:B0-----:R-:W-:Y:S02]  /*0200*/  IMAD R3, R0, UR8, RZ ;  /* 0x0000000800037c24 */ /* 0x001fe4000f8e02ff */
[----:B------:R-:W-:Y:S02]  /*0210*/  IMAD.MOV.U32 R24, RZ, RZ, -0x80000000 ;  /* 0x80000000ff187424 */ /* 0x000fe400078e00ff */
[----:B-1----:R-:W-:Y:S02]  /*0220*/  IMAD.IADD R3, R3, 0x1, R2 ;  /* 0x0000000103037824 */ /* 0x002fe400078e0202 */
[----:B------:R-:W-:Y:S02]  /*0230*/  IMAD.MOV.U32 R26, RZ, RZ, -0x80000000 ;  /* 0x80000000ff1a7424 */ /* 0x000fe400078e00ff */
[----:B------:R-:W-:Y:S01]  /*0240*/  IMAD.MOV.U32 R27, RZ, RZ, -0x80000000 ;  /* 0x80000000ff1b7424 */ /* 0x000fe200078e00ff */
[----:B--2---:R-:W-:Y:S01]  /*0250*/  ISETP.GE.AND P0, PT, R3, UR4, PT ;  /* 0x0000000403007c0c */ /* 0x004fe2000bf06270 */
[----:B------:R-:W-:-:S02]  /*0260*/  IMAD.MOV.U32 R19, RZ, RZ, -0x80000000 ;  /* 0x80000000ff137424 */ /* 0x000fc400078e00ff */
[----:B------:R-:W-:Y:S02]  /*0270*/  IMAD.MOV.U32 R18, RZ, RZ, -0x80000000 ;  /* 0x80000000ff127424 */ /* 0x000fe400078e00ff */
[----:B------:R-:W-:Y:S02]  /*0280*/  IMAD.MOV.U32 R16, RZ, RZ, -0x80000000 ;  /* 0x80000000ff107424 */ /* 0x000fe400078e00ff */
[----:B------:R-:W-:Y:S02]  /*0290*/  IMAD.MOV.U32 R15, RZ, RZ, -0x80000000 ;  /* 0x80000000ff0f7424 */ /* 0x000fe400078e00ff */
[----:B------:R-:W-:Y:S02]  /*02a0*/  IMAD.MOV.U32 R13, RZ, RZ, -0x80000000 ;  /* 0x80000000ff0d7424 */ /* 0x000fe400078e00ff */
[----:B------:R-:W-:Y:S02]  /*02b0*/  IMAD.MOV.U32 R12, RZ, RZ, -0x80000000 ;  /* 0x80000000ff0c7424 */ /* 0x000fe400078e00ff */
[----:B------:R-:W-:-:S02]  /*02c0*/  IMAD.MOV.U32 R10, RZ, RZ, -0x80000000 ;  /* 0x80000000ff0a7424 */ /* 0x000fc400078e00ff */
[----:B------:R-:W-:Y:S02]  /*02d0*/  IMAD.MOV.U32 R8, RZ, RZ, -0x80000000 ;  /* 0x80000000ff087424 */ /* 0x000fe400078e00ff */
[----:B------:R-:W-:Y:S02]  /*02e0*/  IMAD.MOV.U32 R7, RZ, RZ, -0x80000000 ;  /* 0x80000000ff077424 */ /* 0x000fe400078e00ff */
[----:B------:R-:W-:Y:S02]  /*02f0*/  IMAD.MOV.U32 R5, RZ, RZ, -0x80000000 ;  /* 0x80000000ff057424 */ /* 0x000fe400078e00ff */
[----:B------:R-:W-:Y:S02]  /*0300*/  IMAD.MOV.U32 R4, RZ, RZ, -0x80000000 ;  /* 0x80000000ff047424 */ /* 0x000fe400078e00ff */
[----:B------:R-:W-:Y:S02]  /*0310*/  IMAD.MOV.U32 R22, RZ, RZ, -0x80000000 ;  /* 0x80000000ff167424 */ /* 0x000fe400078e00ff */
[----:B------:R-:W-:Y:S01]  /*0320*/  IMAD.MOV.U32 R21, RZ, RZ, -0x80000000 ;  /* 0x80000000ff157424 */ /* 0x000fe200078e00ff */
[----:B---34-:R-:W-:Y:S06]  /*0330*/  @P0 BRA `(.L_x_1) ;  /* 0x0000002000a80947 */ /* 0x018fec0003800000 */
[----:B------:R-:W-:Y:S01]  /*0340*/  BSSY.RECONVERGENT B1, `(.L_x_2) ;  /* 0x0000215000017945 */ /* 0x000fe20003800200 */
[----:B------:R-:W-:-:S07]  /*0350*/  MOV R6, 0x80000000 ;  /* 0x8000000000067802 */ /* 0x000fce0000000f00 */
.L_x_7:
[----:B------:R-:W0:Y:S02]  /*0360*/  LDC.64 R4, c[0x0][0x380] ;  /* 0x0000e000ff047b82 */ /* 0x000e240000000a00 */
[----:B0-----:R-:W-:-:S05]  /*0370*/  IMAD.WIDE R4, R3, 0x4, R4 ;  /* 0x0000000403047825 */ /* 0x001fca00078e0204 */
[----:B------:R-:W2:Y:S01]  /*0380*/  LDG.E R45, desc[UR6][R4.64] ;  /* 0x00000006042d7981 */ /* 0x000ea2000c1e1900 */
[----:B------:R-:W-:Y:S01]  /*0390*/  BSSY.RECONVERGENT B2, `(.L_x_3) ;  /* 0x000020b000027945 */ /* 0x000fe20003800200 */
[----:B--2---:R-:W-:-:S04]  /*03a0*/  ISETP.GE.AND P0, PT, R45, R27, PT ;  /* 0x0000001b2d00720c */ /* 0x004fc80003f06270 */
[----:B------:R-:W-:-:S13]  /*03b0*/  ISETP.EQ.OR P0, PT, R6, R45, !P0 ;  /* 0x0000002d0600720c */ /* 0x000fda0004702670 */
[----:B------:R-:W-:Y:S05]  /*03c0*/  @P0 BRA `(.L_x_4) ;  /* 0x00000020001c0947 */ /* 0x000fea0003800000 */
[----:B------:R-:W-:Y:S01]  /*03d0*/  ISETP.GT.AND P0, PT, R45, R26, PT ;  /* 0x0000001a2d00720c */ /* 0x000fe20003f04270 */
[----:B------:R-:W-:Y:S01]  /*03e0*/  BSSY.RELIABLE B3, `(.L_x_5) ;  /* 0x00001dc000037945 */ /* 0x000fe20003800100 */
[----:B------:R-:W-:-:S11]  /*03f0*/  IMAD.MOV.U32 R23, RZ, RZ, 0x13 ;  /* 0x00000013ff177424 */ /* 0x000fd600078e00ff */
[----:B------:R-:W-:Y:S05]  /*0400*/  @!P0 BRA `(.L_x_6) ;  /* 0x0000001c00648947 */ /* 0x000fea0003800000 */
[----:B------:R-:W-:Y:S01]  /*0410*/  ISETP.GT.AND P0, PT, R45, R25, PT ;  /* 0x000000192d00720c */ /* 0x000fe20003f04270 */
[--C-:B------:R-:W-:Y:S01]  /*0420*/  IMAD.MOV.U32 R4, RZ, RZ, R26.reuse ;  /* 0x000000ffff047224 */ /* 0x100fe200078e001a */
[----:B------:R-:W-:Y:S01]  /*0430*/  MOV R23, 0x12 ;  /* 0x0000001200177802 */ /* 0x000fe20000000f00 */
[----:B------:R-:W-:-:S10]  /*0440*/  IMAD.MOV.U32 R27, RZ, RZ, R26 ;  /* 0x000000ffff1b7224 */ /* 0x000fd400078e001a */
[----:B------:R-:W-:Y:S05]  /*0450*/  @!P0 BRA `(.L_x_6) ;  /* 0x0000001c00508947 */ /* 0x000fea0003800000 */
[----:B------:R-:W-:Y:S01]  /*0460*/  ISETP.GT.AND P0, PT, R45, R24, PT ;  /* 0x000000182d00720c */ /* 0x000fe20003f04270 */
[----:B------:R-:W-:Y:S02]  /*0470*/  HFMA2 R23, -RZ, RZ, 0, 1.013278961181640625e-06 ;  /* 0x00000011ff177431 */ /* 0x000fe400000001ff */
[--C-:B------:R-:W-:Y:S02]  /*0480*/  IMAD.MOV.U32 R5, RZ, RZ, R25.reuse ;  /* 0x000000ffff057224 */ /* 0x100fe400078e0019 */
[----:B------:R-:W-:-:S08]  /*0490*/  IMAD.MOV.U32 R26, RZ, RZ, R25 ;  /* 0x000000ffff1a7224 */ /* 0x000fd000078e0019 */
[----:B------:R-:W-:Y:S05]  /*04a0*/  @!P0 BRA `(.L_x_6) ;  /* 0x0000001c003c8947 */ /* 0x000fea0003800000 */
[----:B------:R-:W-:Y:S01]  /*04b0*/  ISETP.GT.AND P0, PT, R45, R31, PT ;  /* 0x0000001f2d00720c */ /* 0x000fe20003f04270 */
[--C-:B------:R-:W-:Y:S01]  /*04c0*/  IMAD.MOV.U32 R7, RZ, RZ, R24.reuse ;  /* 0x000000ffff077224 */ /* 0x100fe200078e0018 */
[----:B------:R-:W-:Y:S01]  /*04d0*/  MOV R23, 0x10 ;  /* 0x0000001000177802 */ /* 0x000fe20000000f00 */
[----:B------:R-:W-:-:S10]  /*04e0*/  IMAD.MOV.U32 R25, RZ, RZ, R24 ;  /* 0x000000ffff197224 */ /* 0x000fd400078e0018 */
[----:B------:R-:W-:Y:S05]  /*04f0*/  @!P0 BRA `(.L_x_6) ;  /* 0x0000001c00288947 */ /* 0x000fea0003800000 */
[----:B------:R-:W-:Y:S01]  /*0500*/  ISETP.GT.AND P0, PT, R45, R30, PT ;  /* 0x0000001e2d00720c */ /* 0x000fe20003f04270 */
[--C-:B------:R-:W-:Y:S01]  /*0510*/  IMAD.MOV.U32 R8, RZ, RZ, R31.reuse ;  /* 0x000000ffff087224 */ /* 0x100fe200078e001f */
[----:B------:R-:W-:Y:S01]  /*0520*/  MOV R23, 0xf ;  /* 0x0000000f00177802 */ /* 0x000fe20000000f00 */
[----:B------:R-:W-:-:S10]  /*0530*/  IMAD.MOV.U32 R24, RZ, RZ, R31 ;  /* 0x000000ffff187224 */ /* 0x000fd400078e001f */
[----:B------:R-:W-:Y:S05]  /*0540*/  @!P0 BRA `(.L_x_6) ;  /* 0x0000001c00148947 */ /* 0x000fea0003800000 */
[----:B------:R-:W-:Y:S01]  /*0550*/  ISETP.GT.AND P0, PT, R45, R29, PT ;  /* 0x0000001d2d00720c */ /* 0x000fe20003f04270 */
[----:B------:R-:W-:Y:S02]  /*0560*/  HFMA2 R23, -RZ, RZ, 0, 8.3446502685546875e-07 ;  /* 0x0000000eff177431 */ /* 0x000fe400000001ff */
        /* <DEDUP_REMOVED lines=14> */
[----:B------:R-:W-:Y:S02]  /*0650*/  HFMA2 R23, -RZ, RZ, 0, 6.55651092529296875e-07 ;  /* 0x0000000bff177431 */ /* 0x000fe400000001ff */
        /* <DEDUP_REMOVED lines=14> */
[----:B------:R-:W-:Y:S02]  /*0740*/  HFMA2 R23, -RZ, RZ, 0, 4.76837158203125e-07 ;  /* 0x00000008ff177431 */ /* 0x000fe400000001ff */
        /* <DEDUP_REMOVED lines=14> */
[----:B------:R-:W-:Y:S02]  /*0830*/  HFMA2 R23, -RZ, RZ, 0, 2.98023223876953125e-07 ;  /* 0x00000005ff177431 */ /* 0x000fe400000001ff */
        /* <DEDUP_REMOVED lines=14> */
[----:B------:R-:W-:Y:S02]  /*0920*/  HFMA2 R23, -RZ, RZ, 0, 1.1920928955078125e-07 ;  /* 0x00000002ff177431 */ /* 0x000fe400000001ff */
[--C-:B------:R-:W-:Y:S02]  /*0930*/  IMAD.MOV.U32 R21, RZ, RZ, R42.reuse ;  /* 0x000000ffff157224 */ /* 0x100fe400078e002a */
[----:B------:R-:W-:-:S08]  /*0940*/  IMAD.MOV.U32 R43, RZ, RZ, R42 ;  /* 0x000000ffff2b7224 */ /* 0x000fd000078e002a */
[----:B------:R-:W-:Y:S05]  /*0950*/  @!P0 BRA `(.L_x_6) ;  /* 0x0000001800108947 */ /* 0x000fea0003800000 */
[----:B------:R-:W-:Y:S01]  /*0960*/  ISETP.GT.AND P0, PT, R45, R6, PT ;  /* 0x000000062d00720c */ /* 0x000fe20003f04270 */
[--C-:B------:R-:W-:Y:S01]  /*0970*/  IMAD.MOV.U32 R22, RZ, RZ, R41.reuse ;  /* 0x000000ffff167224 */ /* 0x100fe200078e0029 */
[----:B------:R-:W-:Y:S01]  /*0980*/  MOV R23, 0x1 ;  /* 0x0000000100177802 */ /* 0x000fe20000000f00 */
[----:B------:R-:W-:-:S10]  /*0990*/  IMAD.MOV.U32 R42, RZ, RZ, R41 ;  /* 0x000000ffff2a7224 */ /* 0x000fd400078e0029 */
[----:B------:R-:W-:Y:S05]  /*09a0*/  @P0 BREAK.RELIABLE B3 ;  /* 0x0000000000030942 */ /* 0x000fea0003800100 */
[----:B------:R-:W-:Y:S05]  /*09b0*/  @!P0 BRA `(.L_x_6) ;  /* 0x0000001400f88947 */ /* 0x000fea0003800000 */
[----:B------:R-:W-:Y:S01]  /*09c0*/  ISETP.GE.AND P0, PT, R45, R4, PT ;  /* 0x000000042d00720c */ /* 0x000fe20003f06270 */
[----:B------:R-:W-:-:S12]  /*09d0*/  IMAD.MOV.U32 R41, RZ, RZ, R6 ;  /* 0x000000ffff297224 */ /* 0x000fd800078e0006 */
[----:B------:R-:W-:Y:S05]  /*09e0*/  @!P0 BRA `(.L_x_4) ;  /* 0x0000001800948947 */ /* 0x000fea0003800000 */
[-C--:B------:R-:W-:Y:S01]  /*09f0*/  ISETP.GE.AND P0, PT, R45, R5.reuse, PT ;  /* 0x000000052d00720c */ /* 0x080fe20003f06270 */
[----:B------:R-:W-:Y:S01]  /*0a00*/  IMAD.MOV.U32 R24, RZ, RZ, R9 ;  /* 0x000000ffff187224 */ /* 0x000fe200078e0009 */
[----:B------:R-:W-:Y:S01]  /*0a10*/  MOV R27, R5 ;  /* 0x00000005001b7202 */ /* 0x000fe20000000f00 */
        /* <DEDUP_REMOVED lines=12> */
[----:B------:R-:W-:-:S02]  /*0ae0*/  IMAD.MOV.U32 R35, RZ, RZ, R14 ;  /* 0x000000ffff237224 */ /* 0x000fc400078e000e */
[----:B------:R-:W-:Y:S02]  /*0af0*/  IMAD.MOV.U32 R37, RZ, RZ, R20 ;  /* 0x000000ffff257224 */ /* 0x000fe400078e0014 */
[----:B------:R-:W-:Y:S02]  /*0b00*/  IMAD.MOV.U32 R38, RZ, RZ, R19 ;  /* 0x000000ffff267224 */ /* 0x000fe400078e0013 */
[----:B------:R-:W-:Y:S02]  /*0b10*/  IMAD.MOV.U32 R42, RZ, RZ, R6 ;  /* 0x000000ffff2a7224 */ /* 0x000fe400078e0006 */
[----:B------:R-:W-:Y:S01]  /*0b20*/  IMAD.MOV.U32 R43, RZ, RZ, R22 ;  /* 0x000000ffff2b7224 */ /* 0x000fe200078e0016 */
[----:B------:R-:W-:Y:S06]  /*0b30*/  @!P0 BRA `(.L_x_4) ;  /* 0x0000001800408947 */ /* 0x000fec0003800000 */
[----:B------:R-:W-:Y:S01]  /*0b40*/  ISETP.GE.AND P0, PT, R45, R7, PT ;  /* 0x000000072d00720c */ /* 0x000fe20003f06270 */
        /* <DEDUP_REMOVED lines=16> */
[----:B------:R-:W-:Y:S02]  /*0c50*/  IMAD.MOV.U32 R39, RZ, RZ, R19 ;  /* 0x000000ffff277224 */ /* 0x000fe400078e0013 */
[--C-:B------:R-:W-:Y:S02]  /*0c60*/  IMAD.MOV.U32 R42, RZ, RZ, R6.reuse ;  /* 0x000000ffff2a7224 */ /* 0x100fe400078e0006 */
        /* <DEDUP_REMOVED lines=33> */
[-C--:B------:R-:W-:Y:S01]  /*0e80*/  MOV R36, R6.reuse ;  /* 0x0000000600247202 */ /* 0x080fe20000000f00 */
[----:B------:R-:W-:Y:S01]  /*0e90*/  IMAD.MOV.U32 R32, RZ, RZ, R20 ;  /* 0x000000ffff207224 */ /* 0x000fe200078e0014 */
[----:B------:R-:W-:Y:S01]  /*0ea0*/  MOV R39, R21 ;  /* 0x0000001500277202 */ /* 0x000fe20000000f00 */
[----:B------:R-:W-:Y:S01]  /*0eb0*/  IMAD.MOV.U32 R34, RZ, RZ, R18 ;  /* 0x000000ffff227224 */ /* 0x000fe200078e0012 */
[----:B------:R-:W-:Y:S01]  /*0ec0*/  MOV R41, R6 ;  /* 0x0000000600297202 */ /* 0x000fe20000000f00 */
[----:B------:R-:W-:-:S02]  /*0ed0*/  IMAD.MOV.U32 R35, RZ, RZ, R17 ;  /* 0x000000ffff237224 */ /* 0x000fc400078e0011 */
        /* <DEDUP_REMOVED lines=18> */
[----:B------:R-:W-:-:S02]  /*1000*/  IMAD.MOV.U32 R33, RZ, RZ, R20 ;  /* 0x000000ffff217224 */ /* 0x000fc400078e0014 */
[----:B------:R-:W-:Y:S02]  /*1010*/  IMAD.MOV.U32 R34, RZ, RZ, R19 ;  /* 0x000000ffff227224 */ /* 0x000fe400078e0013 */
[--C-:B------:R-:W-:Y:S02]  /*1020*/  IMAD.MOV.U32 R36, RZ, RZ, R6.reuse ;  /* 0x000000ffff247224 */ /* 0x100fe400078e0006 */
        /* <DEDUP_REMOVED lines=21> */
[--C-:B------:R-:W-:Y:S02]  /*1180*/  IMAD.MOV.U32 R38, RZ, RZ, R6.reuse ;  /* 0x000000ffff267224 */ /* 0x100fe400078e0006 */
[--C-:B------:R-:W-:Y:S02]  /*1190*/  IMAD.MOV.U32 R39, RZ, RZ, R6.reuse ;  /* 0x000000ffff277224 */ /* 0x100fe400078e0006 */
        /* <DEDUP_REMOVED lines=15> */
[-C--:B------:R-:W-:Y:S01]  /*1290*/  MOV R39, R6.reuse ;  /* 0x0000000600277202 */ /* 0x080fe20000000f00 */
[----:B------:R-:W-:Y:S01]  /*12a0*/  IMAD.MOV.U32 R34, RZ, RZ, R21 ;  /* 0x000000ffff227224 */ /* 0x000fe200078e0015 */
[----:B------:R-:W-:Y:S01]  /*12b0*/  MOV R41, R6 ;  /* 0x0000000600297202 */ /* 0x000fe20000000f00 */
[----:B------:R-:W-:-:S02]  /*12c0*/  IMAD.MOV.U32 R35, RZ, RZ, R20 ;  /* 0x000000ffff237224 */ /* 0x000fc400078e0014 */
[--C-:B------:R-:W-:Y:S02]  /*12d0*/  IMAD.MOV.U32 R37, RZ, RZ, R6.reuse ;  /* 0x000000ffff257224 */ /* 0x100fe400078e0006 */
[--C-:B------:R-:W-:Y:S02]  /*12e0*/  IMAD.MOV.U32 R38, RZ, RZ, R6.reuse ;  /* 0x000000ffff267224 */ /* 0x100fe400078e0006 */
        /* <DEDUP_REMOVED lines=35> */
[--C-:B------:R-:W-:Y:S01]  /*1520*/  IMAD.MOV.U32 R32, RZ, RZ, R6.reuse ;  /* 0x000000ffff207224 */ /* 0x100fe200078e0006 */
        /* <DEDUP_REMOVED lines=21> */
[-C--:B------:R-:W-:Y:S01]  /*1680*/  MOV R39, R6.reuse ;  /* 0x0000000600277202 */ /* 0x080fe20000000f00 */
[--C-:B------:R-:W-:Y:S01]  /*1690*/  IMAD.MOV.U32 R34, RZ, RZ, R6.reuse ;  /* 0x000000ffff227224 */ /* 0x100fe200078e0006 */
        /* <DEDUP_REMOVED lines=54> */
[--C-:B------:R-:W-:Y:S01]  /*1a00*/  IMAD.MOV.U32 R28, RZ, RZ, R6.reuse ;  /* 0x000000ffff1c7224 */ /* 0x100fe200078e0006 */
[-C--:B------:R-:W-:Y:S01]  /*1a10*/  MOV R30, R6.reuse ;  /* 0x00000006001e7202 */ /* 0x080fe20000000f00 */
        /* <DEDUP_REMOVED lines=19> */
[--C-:B------:R-:W-:Y:S01]  /*1b50*/  IMAD.MOV.U32 R28, RZ, RZ, R6.reuse ;  /* 0x000000ffff1c7224 */ /* 0x100fe200078e0006 */
[-C--:B------:R-:W-:Y:S01]  /*1b60*/  MOV R29, R6.reuse ;  /* 0x00000006001d7202 */ /* 0x080fe20000000f00 */
        /* <DEDUP_REMOVED lines=11> */
[----:B------:R-:W-:Y:S01]  /*1c20*/  MOV R43, R6 ;  /* 0x00000006002b7202 */ /* 0x000fe20000000f00 */
[----:B------:R-:W-:Y:S01]  /*1c30*/  IMAD.MOV.U32 R41, RZ, RZ, R6 ;  /* 0x000000ffff297224 */ /* 0x000fe200078e0006 */
[----:B------:R-:W-:Y:S06]  /*1c40*/  @!P0 BRA `(.L_x_4) ;  /* 0x0000000400fc8947 */ /* 0x000fec0003800000 */
[-C--:B------:R-:W-:Y:S01]  /*1c50*/  ISETP.GE.AND P0, PT, R45, R20.reuse, PT ;  /* 0x000000142d00720c */ /* 0x080fe20003f06270 */
[--C-:B------:R-:W-:Y:S01]  /*1c60*/  IMAD.MOV.U32 R24, RZ, RZ, R6.reuse ;  /* 0x000000ffff187224 */ /* 0x100fe200078e0006 */
        /* <DEDUP_REMOVED lines=15> */
[----:B------:R-:W-:Y:S01]  /*1d60*/  IMAD.MOV.U32 R43, RZ, RZ, R6 ;  /* 0x000000ffff2b7224 */ /* 0x000fe200078e0006 */
[----:B------:R-:W-:-:S02]  /*1d70*/  MOV R42, R6 ;  /* 0x00000006002a7202 */ /* 0x000fc40000000f00 */
[----:B------:R-:W-:Y:S01]  /*1d80*/  MOV R41, R6 ;  /* 0x0000000600297202 */ /* 0x000fe20000000f00 */
[----:B------:R-:W-:Y:S06]  /*1d90*/  @!P0 BRA `(.L_x_4) ;  /* 0x0000000400a88947 */ /* 0x000fec0003800000 */
[----:B------:R-:W-:Y:S01]  /*1da0*/  ISETP.GE.AND P0, PT, R45, R21, PT ;  /* 0x000000152d00720c */ /* 0x000fe20003f06270 */
[----:B------:R-:W-:Y:S01]  /*1db0*/  IMAD.MOV.U32 R27, RZ, RZ, R21 ;  /* 0x000000ffff1b7224 */ /* 0x000fe200078e0015 */
[----:B------:R-:W-:Y:S01]  /*1dc0*/  MOV R24, R6 ;  /* 0x0000000600187202 */ /* 0x000fe20000000f00 */
[--C-:B------:R-:W-:Y:S01]  /*1dd0*/  IMAD.MOV.U32 R25, RZ, RZ, R6.reuse ;  /* 0x000000ffff197224 */ /* 0x100fe200078e0006 */
        /* <DEDUP_REMOVED lines=57> */
[----:B------:R-:W-:Y:S01]  /*2170*/  MOV R40, R45 ;  /* 0x0000002d00287202 */ /* 0x000fe20000000f00 */
[----:B------:R-:W-:Y:S01]  /*2180*/  IMAD.MOV.U32 R6, RZ, RZ, R45 ;  /* 0x000000ffff067224 */ /* 0x000fe200078e002d */
[----:B------:R-:W-:Y:S06]  /*2190*/  BRA `(.L_x_4) ;  /* 0x0000000000a87947 */ /* 0x000fec0003800000 */
.L_x_6:
[----:B------:R-:W-:Y:S05]  /*21a0*/  BSYNC.RELIABLE B3 ;  /* 0x0000000000037941 */ /* 0x000fea0003800100 */
.L_x_5:
[----:B------:R-:W-:-:S04]  /*21b0*/  SHF.L.U32 R4, R23, 0x2, RZ ;  /* 0x0000000217047819 */ /* 0x000fc800000006ff */
[C---:B------:R-:W-:Y:S02]  /*21c0*/  ISETP.EQ.AND P5, PT, R4.reuse, RZ, PT ;  /* 0x000000ff0400720c */ /* 0x040fe40003fa2270 */
[C---:B------:R-:W-:Y:S02]  /*21d0*/  ISETP.EQ.AND P4, PT, R4.reuse, 0x4, PT ;  /* 0x000000040400780c */ /* 0x040fe40003f82270 */
[C---:B------:R-:W-:Y:S02]  /*21e0*/  ISETP.EQ.AND P3, PT, R4.reuse, 0x8, PT ;  /* 0x000000080400780c */ /* 0x040fe40003f62270 */
[C---:B------:R-:W-:Y:S02]  /*21f0*/  ISETP.EQ.AND P2, PT, R4.reuse, 0xc, PT ;  /* 0x0000000c0400780c */ /* 0x040fe40003f42270 */
[C---:B------:R-:W-:Y:S02]  /*2200*/  ISETP.EQ.AND P1, PT, R4.reuse, 0x10, PT ;  /* 0x000000100400780c */ /* 0x040fe40003f22270 */
[----:B------:R-:W-:-:S02]  /*2210*/  ISETP.EQ.AND P0, PT, R4, 0x14, PT ;  /* 0x000000140400780c */ /* 0x000fc40003f02270 */
[C---:B------:R-:W-:Y:S01]  /*2220*/  ISETP.EQ.AND P6, PT, R4.reuse, 0x18, PT ;  /* 0x000000180400780c */ /* 0x040fe20003fc2270 */
[--C-:B------:R-:W-:Y:S01]  /*2230*/  @P5 IMAD.MOV.U32 R40, RZ, RZ, R45.reuse ;  /* 0x000000ffff285224 */ /* 0x100fe200078e002d */
[C---:B------:R-:W-:Y:S02]  /*2240*/  ISETP.EQ.AND P5, PT, R4.reuse, 0x1c, PT ;  /* 0x0000001c0400780c */ /* 0x040fe40003fa2270 */
[-C--:B------:R-:W-:Y:S01]  /*2250*/  @P4 MOV R41, R45.reuse ;  /* 0x0000002d00294202 */ /* 0x080fe20000000f00 */
[--C-:B------:R-:W-:Y:S01]  /*2260*/  @P3 IMAD.MOV.U32 R42, RZ, RZ, R45.reuse ;  /* 0x000000ffff2a3224 */ /* 0x100fe200078e002d */
[C---:B------:R-:W-:Y:S02]  /*2270*/  ISETP.EQ.AND P4, PT, R4.reuse, 0x20, PT ;  /* 0x000000200400780c */ /* 0x040fe40003f82270 */
[----:B------:R-:W-:Y:S01]  /*2280*/  @P2 MOV R43, R45 ;  /* 0x0000002d002b2202 */ /* 0x000fe20000000f00 */
[----:B------:R-:W-:Y:S01]  /*2290*/  @P1 IMAD.MOV.U32 R36, RZ, RZ, R45 ;  /* 0x000000ffff241224 */ /* 0x000fe200078e002d */
[----:B------:R-:W-:-:S02]  /*22a0*/  ISETP.EQ.AND P3, PT, R4, 0x24, PT ;  /* 0x000000240400780c */ /* 0x000fc40003f62270 */
[-C--:B------:R-:W-:Y:S01]  /*22b0*/  @P0 MOV R37, R45.reuse ;  /* 0x0000002d00250202 */ /* 0x080fe20000000f00 */
[--C-:B------:R-:W-:Y:S01]  /*22c0*/  @P6 IMAD.MOV.U32 R38, RZ, RZ, R45.reuse ;  /* 0x000000ffff266224 */ /* 0x100fe200078e002d */
[C---:B------:R-:W-:Y:S02]  /*22d0*/  ISETP.EQ.AND P2, PT, R4.reuse, 0x28, PT ;  /* 0x000000280400780c */ /* 0x040fe40003f42270 */
[C---:B------:R-:W-:Y:S02]  /*22e0*/  ISETP.EQ.AND P1, PT, R4.reuse, 0x2c, PT ;  /* 0x0000002c0400780c */ /* 0x040fe40003f22270 */
[C---:B------:R-:W-:Y:S01]  /*22f0*/  ISETP.EQ.AND P0, PT, R4.reuse, 0x30, PT ;  /* 0x000000300400780c */ /* 0x040fe20003f02270 */
[----:B------:R-:W-:Y:S01]  /*2300*/  @P4 IMAD.MOV.U32 R32, RZ, RZ, R45 ;  /* 0x000000ffff204224 */ /* 0x000fe200078e002d */
[----:B------:R-:W-:Y:S02]  /*2310*/  @P5 MOV R39, R45 ;  /* 0x0000002d00275202 */ /* 0x000fe40000000f00 */
[----:B------:R-:W-:-:S02]  /*2320*/  ISETP.EQ.AND P6, PT, R4, 0x34, PT ;  /* 0x000000340400780c */ /* 0x000fc40003fc2270 */
[-C--:B------:R-:W-:Y:S02]  /*2330*/  @P3 MOV R33, R45.reuse ;  /* 0x0000002d00213202 */ /* 0x080fe40000000f00 */
[C---:B------:R-:W-:Y:S01]  /*2340*/  ISETP.EQ.AND P5, PT, R4.reuse, 0x38, PT ;  /* 0x000000380400780c */ /* 0x040fe20003fa2270 */
[--C-:B------:R-:W-:Y:S01]  /*2350*/  @P2 IMAD.MOV.U32 R34, RZ, RZ, R45.reuse ;  /* 0x000000ffff222224 */ /* 0x100fe200078e002d */
[C---:B------:R-:W-:Y:S02]  /*2360*/  ISETP.EQ.AND P4, PT, R4.reuse, 0x3c, PT ;  /* 0x0000003c0400780c */ /* 0x040fe40003f82270 */
[----:B------:R-:W-:Y:S01]  /*2370*/  @P1 MOV R35, R45 ;  /* 0x0000002d00231202 */ /* 0x000fe20000000f00 */
[----:B------:R-:W-:Y:S01]  /*2380*/  @P0 IMAD.MOV.U32 R28, RZ, RZ, R45 ;  /* 0x000000ffff1c0224 */ /* 0x000fe200078e002d */
[C---:B------:R-:W-:Y:S02]  /*2390*/  ISETP.EQ.AND P3, PT, R4.reuse, 0x40, PT ;  /* 0x000000400400780c */ /* 0x040fe40003f62270 */
[----:B------:R-:W-:-:S02]  /*23a0*/  ISETP.EQ.AND P2, PT, R4, 0x44, PT ;  /* 0x000000440400780c */ /* 0x000fc40003f42270 */
[C---:B------:R-:W-:Y:S02]  /*23b0*/  ISETP.EQ.AND P1, PT, R4.reuse, 0x48, PT ;  /* 0x000000480400780c */ /* 0x040fe40003f22270 */
[----:B------:R-:W-:Y:S01]  /*23c0*/  ISETP.EQ.AND P0, PT, R4, 0x4c, PT ;  /* 0x0000004c0400780c */ /* 0x000fe20003f02270 */
[----:B------:R-:W-:Y:S01]  /*23d0*/  @P5 IMAD.MOV.U32 R30, RZ, RZ, R45 ;  /* 0x000000ffff1e5224 */ /* 0x000fe200078e002d */
[-C--:B------:R-:W-:Y:S02]  /*23e0*/  @P6 MOV R29, R45.reuse ;  /* 0x0000002d001d6202 */ /* 0x080fe40000000f00 */
[----:B------:R-:W-:-:S03]  /*23f0*/  @P4 MOV R31, R45 ;  /* 0x0000002d001f4202 */ /* 0x000fc60000000f00 */
[--C-:B------:R-:W-:Y:S02]  /*2400*/  @P3 IMAD.MOV.U32 R24, RZ, RZ, R45.reuse ;  /* 0x000000ffff183224 */ /* 0x100fe400078e002d */
[-C--:B------:R-:W-:Y:S02]  /*2410*/  @P2 MOV R25, R45.reuse ;  /* 0x0000002d00192202 */ /* 0x080fe40000000f00 */
[----:B------:R-:W-:Y:S02]  /*2420*/  @P1 IMAD.MOV.U32 R26, RZ, RZ, R45 ;  /* 0x000000ffff1a1224 */ /* 0x000fe400078e002d */
[----:B------:R-:W-:-:S07]  /*2430*/  @P0 MOV R27, R45 ;  /* 0x0000002d001b0202 */ /* 0x000fce0000000f00 */
.L_x_4:
[----:B------:R-:W-:Y:S05]  /*2440*/  BSYNC.RECONVERGENT B2 ;  /* 0x0000000000027941 */ /* 0x000fea0003800200 */
.L_x_3:
[----:B------:R-:W0:Y:S02]  /*2450*/  LDC R4, c[0x0][0x370] ;  /* 0x0000dc00ff047b82 */ /* 0x000e240000000800 */
[----:B0-----:R-:W-:-:S05]  /*2460*/  IMAD R3, R4, UR8, R3 ;  /* 0x0000000804037c24 */ /* 0x001fca000f8e0203 */
[----:B------:R-:W-:-:S13]  /*2470*/  ISETP.GE.AND P0, PT, R3, UR5, PT ;  /* 0x0000000503007c0c */ /* 0x000fda000bf06270 */
[----:B------:R-:W-:Y:S05]  /*2480*/  @!P0 BRA `(.L_x_7) ;  /* 0xffffffdc00b48947 */ /* 0x000fea000383ffff */
[----:B------:R-:W-:Y:S05]  /*2490*/  BSYNC.RECONVERGENT B1 ;  /* 0x0000000000017941 */ /* 0x000fea0003800200 */
.L_x_2:
        /* <DEDUP_REMOVED lines=19> */
[----:B------:R-:W-:-:S07]  /*25d0*/  MOV R19, R27 ;  /* 0x0000001b00137202 */ /* 0x000fce0000000f00 */
.L_x_1:
[----:B------:R-:W-:Y:S05]  /*25e0*/  BSYNC.RECONVERGENT B0 ;  /* 0x0000000000007941 */ /* 0x000fea0003800200 */
.L_x_0:
[----:B------:R-:W-:Y:S05]  /*25f0*/  WARPSYNC.ALL ;  /* 0x0000000000007948 */ /* 0x000fea0003800000 */
[----:B------:R-:W0:Y:S01]  /*2600*/  S2R R44, SR_CgaCtaId ;  /* 0x00000000002c7919 */ /* 0x000e220000008800 */
[----:B------:R-:W-:Y:S01]  /*2610*/  MOV R3, 0x400 ;  /* 0x0000040000037802 */ /* 0x000fe20000000f00 */
[----:B------:R-:W-:-:S03]  /*2620*/  UMOV UR4, 0x80 ;  /* 0x0000008000047882 */ /* 0x000fc60000000000 */
[----:B0-----:R-:W-:-:S05]  /*2630*/  LEA R3, R44, R3, 0x18 ;  /* 0x000000032c037211 */ /* 0x001fca00078ec0ff */
[----:B------:R-:W-:-:S05]  /*2640*/  IMAD R3, R2, 0x50, R3 ;  /* 0x0000005002037824 */ /* 0x000fca00078e0203 */
[----:B------:R0:W-:Y:S04]  /*2650*/  STS.128 [R3+0x10], R4 ;  /* 0x0000100403007388 */ /* 0x0001e80000000c00 */
[----:B------:R0:W-:Y:S04]  /*2660*/  STS.128 [R3+0x20], R8 ;  /* 0x0000200803007388 */ /* 0x0001e80000000c00 */
[----:B------:R0:W-:Y:S04]  /*2670*/  STS.128 [R3+0x30], R12 ;  /* 0x0000300c03007388 */ /* 0x0001e80000000c00 */
[----:B------:R0:W-:Y:S04]  /*2680*/  STS.128 [R3+0x40], R16 ;  /* 0x0000401003007388 */ /* 0x0001e80000000c00 */
[----:B------:R0:W-:Y:S01]  /*2690*/  STS.128 [R3], R20 ;  /* 0x0000001403007388 */ /* 0x0001e20000000c00 */
[----:B------:R-:W-:Y:S06]  /*26a0*/  BAR.SYNC.DEFER_BLOCKING 0x0 ;  /* 0x0000000000007b1d */ /* 0x000fec0000010000 */
.L_x_15:
[----:B------:R-:W-:Y:S01]  /*26b0*/  ISETP.GE.U32.AND P0, PT, R2, UR4, PT ;  /* 0x0000000402007c0c */ /* 0x000fe2000bf06070 */
[----:B------:R-:W-:-:S12]  /*26c0*/  BSSY.RECONVERGENT B0, `(.L_x_8) ;  /* 0x0000219000007945 */ /* 0x000fd80003800200 */
[----:B-1----:R-:W-:Y:S05]  /*26d0*/  @P0 BRA `(.L_x_9) ;  /* 0x00000020005c0947 */ /* 0x002fea0003800000 */
[----:B0-----:R-:W0:Y:S01]  /*26e0*/  S2R R6, SR_CgaCtaId ;  /* 0x0000000000067919 */ /* 0x001e220000008800 */
[----:B------:R-:W-:Y:S01]  /*26f0*/  MOV R5, 0x400 ;  /* 0x0000040000057802 */ /* 0x000fe20000000f00 */
[----:B------:R-:W-:-:S03]  /*2700*/  VIADD R4, R2, UR4 ;  /* 0x0000000402047c36 */ /* 0x000fc60008000000 */
[----:B0-----:R-:W-:Y:S01]  /*2710*/  LEA R7, R6, R5, 0x18 ;  /* 0x0000000506077211 */ /* 0x001fe200078ec0ff */
[----:B------:R-:W-:-:S04]  /*2720*/  HFMA2 R5, -RZ, RZ, 0, 0 ;  /* 0x00000000ff057431 */ /* 0x000fc800000001ff */
[----:B------:R-:W-:-:S07]  /*2730*/  IMAD R4, R4, 0x50, R7 ;  /* 0x0000005004047824 */ /* 0x000fce00078e0207 */
.L_x_14:
[----:B------:R-:W0:Y:S01]  /*2740*/  LDS R47, [R4] ;  /* 0x00000000042f7984 */ /* 0x000e220000000800 */
[----:B------:R-:W-:Y:S01]  /*2750*/  VIADD R5, R5, 0x1 ;  /* 0x0000000105057836 */ /* 0x000fe20000000000 */
[----:B------:R-:W-:Y:S04]  /*2760*/  BSSY.RECONVERGENT B1, `(.L_x_10) ;  /* 0x000020c000017945 */ /* 0x000fe80003800200 */
[----:B------:R-:W-:Y:S02]  /*2770*/  ISETP.NE.AND P1, PT, R5, 0x14, PT ;  /* 0x000000140500780c */ /* 0x000fe40003f25270 */
[----:B0-----:R-:W-:-:S04]  /*2780*/  ISETP.GE.AND P0, PT, R47, R27, PT ;  /* 0x0000001b2f00720c */ /* 0x001fc80003f06270 */
[----:B------:R-:W-:-:S13]  /*2790*/  ISETP.EQ.OR P0, PT, R20, R47, !P0 ;  /* 0x0000002f1400720c */ /* 0x000fda0004702670 */
[----:B------:R-:W-:Y:S05]  /*27a0*/  @P0 BRA `(.L_x_11) ;  /* 0x00000020001c0947 */ /* 0x000fea0003800000 */
[----:B------:R-:W-:Y:S01]  /*27b0*/  ISETP.GT.AND P0, PT, R47, R26, PT ;  /* 0x0000001a2f00720c */ /* 0x000fe20003f04270 */
[----:B------:R-:W-:Y:S01]  /*27c0*/  BSSY.RELIABLE B2, `(.L_x_12) ;  /* 0x00001dc000027945 */ /* 0x000fe20003800100 */
[----:B------:R-:W-:-:S11]  /*27d0*/  MOV R45, 0x13 ;  /* 0x00000013002d7802 */ /* 0x000fd60000000f00 */
[----:B------:R-:W-:Y:S05]  /*27e0*/  @!P0 BRA `(.L_x_13) ;  /* 0x0000001c00648947 */ /* 0x000fea0003800000 */
[----:B------:R-:W-:Y:S01]  /*27f0*/  ISETP.GT.AND P0, PT, R47, R25, PT ;  /* 0x000000192f00720c */ /* 0x000fe20003f04270 */
[----:B------:R-:W-:Y:S02]  /*2800*/  HFMA2 R45, -RZ, RZ, 0, 1.07288360595703125e-06 ;  /* 0x00000012ff2d7431 */ /* 0x000fe400000001ff */
[--C-:B------:R-:W-:Y:S02]  /*2810*/  IMAD.MOV.U32 R6, RZ, RZ, R26.reuse ;  /* 0x000000ffff067224 */ /* 0x100fe400078e001a */
[----:B------:R-:W-:-:S08]  /*2820*/  IMAD.MOV.U32 R27, RZ, RZ, R26 ;  /* 0x000000ffff1b7224 */ /* 0x000fd000078e001a */
[----:B------:R-:W-:Y:S05]  /*2830*/  @!P0 BRA `(.L_x_13) ;  /* 0x0000001c00508947 */ /* 0x000fea0003800000 */
[----:B------:R-:W-:Y:S01]  /*2840*/  ISETP.GT.AND P0, PT, R47, R24, PT ;  /* 0x000000182f00720c */ /* 0x000fe20003f04270 */
[----:B------:R-:W-:Y:S01]  /*2850*/  IMAD.MOV.U32 R45, RZ, RZ, 0x11 ;  /* 0x00000011ff2d7424 */ /* 0x000fe200078e00ff */
[-C--:B------:R-:W-:Y:S02]  /*2860*/  MOV R7, R25.reuse ;  /* 0x0000001900077202 */ /* 0x080fe40000000f00 */
[----:B------:R-:W-:-:S09]  /*2870*/  MOV R26, R25 ;  /* 0x00000019001a7202 */ /* 0x000fd20000000f00 */
[----:B------:R-:W-:Y:S05]  /*2880*/  @!P0 BRA `(.L_x_13) ;  /* 0x0000001c003c8947 */ /* 0x000fea0003800000 */
[----:B------:R-:W-:Y:S01]  /*2890*/  ISETP.GT.AND P0, PT, R47, R31, PT ;  /* 0x0000001f2f00720c */ /* 0x000fe20003f04270 */
[--C-:B------:R-:W-:Y:S01]  /*28a0*/  IMAD.MOV.U32 R8, RZ, RZ, R24.reuse ;  /* 0x000000ffff087224 */ /* 0x100fe200078e0018 */
[----:B------:R-:W-:Y:S01]  /*28b0*/  MOV R45, 0x10 ;  /* 0x00000010002d7802 */ /* 0x000fe20000000f00 */
[----:B------:R-:W-:-:S10]  /*28c0*/  IMAD.MOV.U32 R25, RZ, RZ, R24 ;  /* 0x000000ffff197224 */ /* 0x000fd400078e0018 */
[----:B------:R-:W-:Y:S05]  /*28d0*/  @!P0 BRA `(.L_x_13) ;  /* 0x0000001c00288947 */ /* 0x000fea0003800000 */
[----:B------:R-:W-:Y:S01]  /*28e0*/  ISETP.GT.AND P0, PT, R47, R30, PT ;  /* 0x0000001e2f00720c */ /* 0x000fe20003f04270 */
[----:B------:R-:W-:Y:S01]  /*28f0*/  IMAD.MOV.U32 R45, RZ, RZ, 0xf ;  /* 0x0000000fff2d7424 */ /* 0x000fe200078e00ff */
[-C--:B------:R-:W-:Y:S02]  /*2900*/  MOV R9, R31.reuse ;  /* 0x0000001f00097202 */ /* 0x080fe40000000f00 */
[----:B------:R-:W-:-:S09]  /*2910*/  MOV R24, R31 ;  /* 0x0000001f00187202 */ /* 0x000fd20000000f00 */
[----:B------:R-:W-:Y:S05]  /*2920*/  @!P0 BRA `(.L_x_13) ;  /* 0x0000001c00148947 */ /* 0x000fea0003800000 */
[----:B------:R-:W-:Y:S01]  /*2930*/  ISETP.GT.AND P0, PT, R47, R29, PT ;  /* 0x0000001d2f00720c */ /* 0x000fe20003f04270 */
[----:B------:R-:W-:Y:S02]  /*2940*/  HFMA2 R45, -RZ, RZ, 0, 8.3446502685546875e-07 ;  /* 0x0000000eff2d7431 */ /* 0x000fe400000001ff */
        /* <DEDUP_REMOVED lines=19> */
[----:B------:R-:W-:Y:S02]  /*2a80*/  HFMA2 R45, -RZ, RZ, 0, 5.9604644775390625e-07 ;  /* 0x0000000aff2d7431 */ /* 0x000fe400000001ff */
        /* <DEDUP_REMOVED lines=19> */
[----:B------:R-:W-:Y:S02]  /*2bc0*/  HFMA2 R45, -RZ, RZ, 0, 3.5762786865234375e-07 ;  /* 0x00000006ff2d7431 */ /* 0x000fe400000001ff */
        /* <DEDUP_REMOVED lines=19> */
[----:B------:R-:W-:Y:S02]  /*2d00*/  HFMA2 R45, -RZ, RZ, 0, 1.1920928955078125e-07 ;  /* 0x00000002ff2d7431 */ /* 0x000fe400000001ff */
[--C-:B------:R-:W-:Y:S02]  /*2d10*/  IMAD.MOV.U32 R23, RZ, RZ, R42.reuse ;  /* 0x000000ffff177224 */ /* 0x100fe400078e002a */
[----:B------:R-:W-:-:S08]  /*2d20*/  IMAD.MOV.U32 R43, RZ, RZ, R42 ;  /* 0x000000ffff2b7224 */ /* 0x000fd000078e002a */
[----:B------:R-:W-:Y:S05]  /*2d30*/  @!P0 BRA `(.L_x_13) ;  /* 0x0000001800108947 */ /* 0x000fea0003800000 */
[----:B------:R-:W-:Y:S01]  /*2d40*/  ISETP.GT.AND P0, PT, R47, R20, PT ;  /* 0x000000142f00720c */ /* 0x000fe20003f04270 */
[----:B------:R-:W-:Y:S01]  /*2d50*/  IMAD.MOV.U32 R45, RZ, RZ, 0x1 ;  /* 0x00000001ff2d7424 */ /* 0x000fe200078e00ff */
[-C--:B------:R-:W-:Y:S02]  /*2d60*/  MOV R44, R41.reuse ;  /* 0x00000029002c7202 */ /* 0x080fe40000000f00 */
[----:B------:R-:W-:-:S09]  /*2d70*/  MOV R42, R41 ;  /* 0x00000029002a7202 */ /* 0x000fd20000000f00 */
        /* <DEDUP_REMOVED lines=23> */
[----:B------:R-:W-:-:S02]  /*2ef0*/  MOV R42, R20 ;  /* 0x00000014002a7202 */ /* 0x000fc40000000f00 */
[----:B------:R-:W-:Y:S01]  /*2f00*/  MOV R41, R20 ;  /* 0x0000001400297202 */ /* 0x000fe20000000f00 */
        /* <DEDUP_REMOVED lines=18> */
[--C-:B------:R-:W-:Y:S01]  /*3030*/  IMAD.MOV.U32 R42, RZ, RZ, R20.reuse ;  /* 0x000000ffff2a7224 */ /* 0x100fe200078e0014 */
[----:B------:R-:W-:Y:S01]  /*3040*/  MOV R43, R20 ;  /* 0x00000014002b7202 */ /* 0x000fe20000000f00 */
        /* <DEDUP_REMOVED lines=339> */
.L_x_13:
[----:B------:R-:W-:Y:S05]  /*4580*/  BSYNC.RELIABLE B2 ;  /* 0x0000000000027941 */ /* 0x000fea0003800100 */
.L_x_12:
[----:B------:R-:W-:-:S04]  /*4590*/  SHF.L.U32 R6, R45, 0x2, RZ ;  /* 0x000000022d067819 */ /* 0x000fc800000006ff */
[C---:B------:R-:W-:Y:S02]  /*45a0*/  ISETP.EQ.AND P6, PT, R6.reuse, RZ, PT ;  /* 0x000000ff0600720c */ /* 0x040fe40003fc2270 */
[C---:B------:R-:W-:Y:S02]  /*45b0*/  ISETP.EQ.AND P0, PT, R6.reuse, 0x4, PT ;  /* 0x000000040600780c */ /* 0x040fe40003f02270 */
[C---:B------:R-:W-:Y:S02]  /*45c0*/  ISETP.EQ.AND P2, PT, R6.reuse, 0x8, PT ;  /* 0x000000080600780c */ /* 0x040fe40003f42270 */
[C---:B------:R-:W-:Y:S02]  /*45d0*/  ISETP.EQ.AND P3, PT, R6.reuse, 0xc, PT ;  /* 0x0000000c0600780c */ /* 0x040fe40003f62270 */
[C---:B------:R-:W-:Y:S02]  /*45e0*/  ISETP.EQ.AND P4, PT, R6.reuse, 0x10, PT ;  /* 0x000000100600780c */ /* 0x040fe40003f82270 */
[----:B------:R-:W-:-:S03]  /*45f0*/  ISETP.EQ.AND P5, PT, R6, 0x14, PT ;  /* 0x000000140600780c */ /* 0x000fc60003fa2270 */
[--C-:B------:R-:W-:Y:S01]  /*4600*/  @P6 IMAD.MOV.U32 R40, RZ, RZ, R47.reuse ;  /* 0x000000ffff286224 */ /* 0x100fe200078e002f */
[C---:B------:R-:W-:Y:S02]  /*4610*/  ISETP.EQ.AND P6, PT, R6.reuse, 0x18, PT ;  /* 0x000000180600780c */ /* 0x040fe40003fc2270 */
[-C--:B------:R-:W-:Y:S01]  /*4620*/  @P0 MOV R41, R47.reuse ;  /* 0x0000002f00290202 */ /* 0x080fe20000000f00 */
[--C-:B------:R-:W-:Y:S01]  /*4630*/  @P2 IMAD.MOV.U32 R42, RZ, RZ, R47.reuse ;  /* 0x000000ffff2a2224 */ /* 0x100fe200078e002f */
[C---:B------:R-:W-:Y:S02]  /*4640*/  ISETP.EQ.AND P0, PT, R6.reuse, 0x1c, PT ;  /* 0x0000001c0600780c */ /* 0x040fe40003f02270 */
[-C--:B------:R-:W-:Y:S01]  /*4650*/  @P3 MOV R43, R47.reuse ;  /* 0x0000002f002b3202 */ /* 0x080fe20000000f00 */
[----:B------:R-:W-:Y:S01]  /*4660*/  @P4 IMAD.MOV.U32 R36, RZ, RZ, R47 ;  /* 0x000000ffff244224 */ /* 0x000fe200078e002f */
[----:B------:R-:W-:Y:S02]  /*4670*/  ISETP.EQ.AND P2, PT, R6, 0x20, PT ;  /* 0x000000200600780c */ /* 0x000fe40003f42270 */
[----:B------:R-:W-:-:S02]  /*4680*/  @P5 MOV R37, R47 ;  /* 0x0000002f00255202 */ /* 0x000fc40000000f00 */
[C---:B------:R-:W-:Y:S01]  /*4690*/  ISETP.EQ.AND P3, PT, R6.reuse, 0x24, PT ;  /* 0x000000240600780c */ /* 0x040fe20003f62270 */
[--C-:B------:R-:W-:Y:S01]  /*46a0*/  @P6 IMAD.MOV.U32 R38, RZ, RZ, R47.reuse ;  /* 0x000000ffff266224 */ /* 0x100fe200078e002f */
[C---:B------:R-:W-:Y:S02]  /*46b0*/  ISETP.EQ.AND P4, PT, R6.reuse, 0x28, PT ;  /* 0x000000280600780c */ /* 0x040fe40003f82270 */
[C---:B------:R-:W-:Y:S02]  /*46c0*/  ISETP.EQ.AND P5, PT, R6.reuse, 0x2c, PT ;  /* 0x0000002c0600780c */ /* 0x040fe40003fa2270 */
[----:B------:R-:W-:Y:S02]  /*46d0*/  @P0 MOV R39, R47 ;  /* 0x0000002f00270202 */ /* 0x000fe40000000f00 */
[C---:B------:R-:W-:Y:S01]  /*46e0*/  ISETP.EQ.AND P6, PT, R6.reuse, 0x30, PT ;  /* 0x000000300600780c */ /* 0x040fe20003fc2270 */
[----:B------:R-:W-:Y:S01]  /*46f0*/  @P2 IMAD.MOV.U32 R32, RZ, RZ, R47 ;  /* 0x000000ffff202224 */ /* 0x000fe200078e002f */
[----:B------:R-:W-:-:S02]  /*4700*/  ISETP.EQ.AND P0, PT, R6, 0x34, PT ;  /* 0x000000340600780c */ /* 0x000fc40003f02270 */
[C---:B------:R-:W-:Y:S02]  /*4710*/  ISETP.EQ.AND P2, PT, R6.reuse, 0x38, PT ;  /* 0x000000380600780c */ /* 0x040fe40003f42270 */
[-C--:B------:R-:W-:Y:S01]  /*4720*/  @P3 MOV R33, R47.reuse ;  /* 0x0000002f00213202 */ /* 0x080fe20000000f00 */
[--C-:B------:R-:W-:Y:S01]  /*4730*/  @P4 IMAD.MOV.U32 R34, RZ, RZ, R47.reuse ;  /* 0x000000ffff224224 */ /* 0x100fe200078e002f */
[C---:B------:R-:W-:Y:S02]  /*4740*/  ISETP.EQ.AND P3, PT, R6.reuse, 0x3c, PT ;  /* 0x0000003c0600780c */ /* 0x040fe40003f62270 */
[----:B------:R-:W-:Y:S02]  /*4750*/  @P5 MOV R35, R47 ;  /* 0x0000002f00235202 */ /* 0x000fe40000000f00 */
[C---:B------:R-:W-:Y:S01]  /*4760*/  ISETP.EQ.AND P4, PT, R6.reuse, 0x40, PT ;  /* 0x000000400600780c */ /* 0x040fe20003f82270 */
[----:B------:R-:W-:Y:S01]  /*4770*/  @P6 IMAD.MOV.U32 R28, RZ, RZ, R47 ;  /* 0x000000ffff1c6224 */ /* 0x000fe200078e002f */
[----:B------:R-:W-:-:S02]  /*4780*/  ISETP.EQ.AND P5, PT, R6, 0x44, PT ;  /* 0x000000440600780c */ /* 0x000fc40003fa2270 */
[-C--:B------:R-:W-:Y:S01]  /*4790*/  @P0 MOV R29, R47.reuse ;  /* 0x0000002f001d0202 */ /* 0x080fe20000000f00 */
[----:B------:R-:W-:Y:S01]  /*47a0*/  @P2 IMAD.MOV.U32 R30, RZ, RZ, R47 ;  /* 0x000000ffff1e2224 */ /* 0x000fe200078e002f */
[C---:B------:R-:W-:Y:S02]  /*47b0*/  ISETP.EQ.AND P6, PT, R6.reuse, 0x48, PT ;  /* 0x000000480600780c */ /* 0x040fe40003fc2270 */
[----:B------:R-:W-:Y:S02]  /*47c0*/  ISETP.EQ.AND P0, PT, R6, 0x4c, PT ;  /* 0x0000004c0600780c */ /* 0x000fe40003f02270 */
[----:B------:R-:W-:-:S03]  /*47d0*/  @P3 MOV R31, R47 ;  /* 0x0000002f001f3202 */ /* 0x000fc60000000f00 */
[----:B------:R-:W-:Y:S02]  /*47e0*/  @P4 IMAD.MOV.U32 R24, RZ, RZ, R47 ;  /* 0x000000ffff184224 */ /* 0x000fe400078e002f */
[----:B------:R-:W-:-:S04]  /*47f0*/  @P5 MOV R25, R47 ;  /* 0x0000002f00195202 */ /* 0x000fc80000000f00 */
[----:B------:R-:W-:Y:S02]  /*4800*/  @P6 IMAD.MOV.U32 R26, RZ, RZ, R47 ;  /* 0x000000ffff1a6224 */ /* 0x000fe400078e002f */
[----:B------:R-:W-:-:S07]  /*4810*/  @P0 MOV R27, R47 ;  /* 0x0000002f001b0202 */ /* 0x000fce0000000f00 */
.L_x_11:
[----:B------:R-:W-:Y:S05]  /*4820*/  BSYNC.RECONVERGENT B1 ;  /* 0x0000000000017941 */ /* 0x000fea0003800200 */
.L_x_10:
[----:B------:R-:W-:Y:S01]  /*4830*/  VIADD R4, R4, 0x4 ;  /* 0x0000000404047836 */ /* 0x000fe20000000000 */
[----:B------:R-:W-:Y:S06]  /*4840*/  @P1 BRA `(.L_x_14) ;  /* 0xffffffdc00bc1947 */ /* 0x000fec000383ffff */
.L_x_9:
[----:B------:R-:W-:Y:S05]  /*4850*/  BSYNC.RECONVERGENT B0 ;  /* 0x0000000000007941 */ /* 0x000fea0003800200 */
.L_x_8:
[----:B------:R-:W-:Y:S05]  /*4860*/  WARPSYNC.ALL ;  /* 0x0000000000007948 */ /* 0x000fea0003800000 */
[----:B------:R-:W-:Y:S01]  /*4870*/  BAR.SYNC.DEFER_BLOCKING 0x0 ;  /* 0x0000000000007b1d */ /* 0x000fe20000010000 */
[----:B------:R-:W-:Y:S01]  /*4880*/  ISETP.GE.U32.AND P0, PT, R2, UR4, PT ;  /* 0x0000000402007c0c */ /* 0x000fe2000bf06070 */
[----:B------:R-:W-:Y:S02]  /*4890*/  UISETP.GT.U32.AND UP0, UPT, UR4, 0x1, UPT ;  /* 0x000000010400788c */ /* 0x000fe4000bf04070 */
[----:B------:R-:W-:-:S07]  /*48a0*/  USHF.R.U32.HI UR5, URZ, 0x1, UR4 ;  /* 0x00000001ff057899 */ /* 0x000fce0008011604 */
[----:B------:R-:W-:-:S03]  /*48b0*/  UMOV UR4, UR5 ;  /* 0x0000000500047c82 */ /* 0x000fc60008000000 */
[----:B0-----:R-:W-:Y:S01]  /*48c0*/  @!P0 MOV R20, R40 ;  /* 0x0000002800148202 */ /* 0x001fe20000000f00 */
[----:B------:R1:W-:Y:S04]  /*48d0*/  @!P0 STS.128 [R3], R40 ;  /* 0x0000002803008388 */ /* 0x0003e80000000c00 */
[----:B------:R1:W-:Y:S04]  /*48e0*/  @!P0 STS.128 [R3+0x10], R36 ;  /* 0x0000102403008388 */ /* 0x0003e80000000c00 */
[----:B------:R1:W-:Y:S04]  /*48f0*/  @!P0 STS.128 [R3+0x20], R32 ;  /* 0x0000202003008388 */ /* 0x0003e80000000c00 */
[----:B------:R1:W-:Y:S04]  /*4900*/  @!P0 STS.128 [R3+0x30], R28 ;  /* 0x0000301c03008388 */ /* 0x0003e80000000c00 */
[----:B------:R1:W-:Y:S01]  /*4910*/  @!P0 STS.128 [R3+0x40], R24 ;  /* 0x0000401803008388 */ /* 0x0003e20000000c00 */
[----:B------:R-:W-:Y:S06]  /*4920*/  BAR.SYNC.DEFER_BLOCKING 0x0 ;  /* 0x0000000000007b1d */ /* 0x000fec0000010000 */
[----:B------:R-:W-:Y:S05]  /*4930*/  BRA.U UP0, `(.L_x_15) ;  /* 0xffffffdd005c7547 */ /* 0x000fea000b83ffff */
[----:B------:R-:W0:Y:S01]  /*4940*/  LDCU UR5, c[0x0][0x390] ;  /* 0x00007200ff0577ac */ /* 0x000e220008000800 */
[----:B-1----:R-:W-:-:S05]  /*4950*/  IMAD R3, R0, UR8, RZ ;  /* 0x0000000800037c24 */ /* 0x002fca000f8e02ff */
[----:B0-----:R-:W-:-:S04]  /*4960*/  ISETP.GE.U32.AND P0, PT, R3, UR5, PT ;  /* 0x0000000503007c0c */ /* 0x001fc8000bf06070 */
[----:B------:R-:W-:-:S13]  /*4970*/  ISETP.NE.OR P0, PT, R2, RZ, P0 ;  /* 0x000000ff0200720c */ /* 0x000fda0000705670 */
[----:B------:R-:W-:Y:S05]  /*4980*/  @P0 EXIT ;  /* 0x000000000000094d */ /* 0x000fea0003800000 */
[----:B------:R-:W0:Y:S01]  /*4990*/  LDC.64 R10, c[0x0][0x388] ;  /* 0x0000e200ff0a7b82 */ /* 0x000e220000000a00 */
[----:B------:R-:W-:-:S04]  /*49a0*/  IMAD R5, R0, 0x14, RZ ;  /* 0x0000001400057824 */ /* 0x000fc800078e02ff */
[C---:B------:R-:W-:Y:S01]  /*49b0*/  VIADD R7, R5.reuse, 0x4 ;  /* 0x0000000405077836 */ /* 0x040fe20000000000 */
[C---:B------:R-:W-:Y:S01]  /*49c0*/  IADD3 R9, PT, PT, R5.reuse, 0x8, RZ ;  /* 0x0000000805097810 */ /* 0x040fe20007ffe0ff */
[C---:B------:R-:W-:Y:S01]  /*49d0*/  VIADD R13, R5.reuse, 0xc ;  /* 0x0000000c050d7836 */ /* 0x040fe20000000000 */
[C---:B------:R-:W-:Y:S01]  /*49e0*/  IADD3 R15, PT, PT, R5.reuse, 0x10, RZ ;  /* 0x00000010050f7810 */ /* 0x040fe20007ffe0ff */
[----:B0-----:R-:W-:-:S04]  /*49f0*/  IMAD.WIDE.U32 R2, R5, 0x4, R10 ;  /* 0x0000000405027825 */ /* 0x001fc800078e000a */
[--C-:B------:R-:W-:Y:S01]  /*4a00*/  IMAD.WIDE.U32 R4, R7, 0x4, R10.reuse ;  /* 0x0000000407047825 */ /* 0x100fe200078e000a */
[----:B------:R-:W-:Y:S03]  /*4a10*/  STG.E desc[UR6][R2.64], R40 ;  /* 0x0000002802007986 */ /* 0x000fe6000c101906 */
[--C-:B------:R-:W-:Y:S01]  /*4a20*/  IMAD.WIDE.U32 R6, R9, 0x4, R10.reuse ;  /* 0x0000000409067825 */ /* 0x100fe200078e000a */
[----:B------:R-:W-:Y:S03]  /*4a30*/  STG.E desc[UR6][R2.64+0x4], R41 ;  /* 0x0000042902007986 */ /* 0x000fe6000c101906 */
[--C-:B------:R-:W-:Y:S01]  /*4a40*/  IMAD.WIDE.U32 R8, R13, 0x4, R10.reuse ;  /* 0x000000040d087825 */ /* 0x100fe200078e000a */
[----:B------:R-:W-:Y:S03]  /*4a50*/  STG.E desc[UR6][R2.64+0x8], R42 ;  /* 0x0000082a02007986 */ /* 0x000fe6000c101906 */
[----:B------:R-:W-:Y:S01]  /*4a60*/  IMAD.WIDE.U32 R10, R15, 0x4, R10 ;  /* 0x000000040f0a7825 */ /* 0x000fe200078e000a */
[----:B------:R-:W-:Y:S04]  /*4a70*/  STG.E desc[UR6][R2.64+0xc], R43 ;  /* 0x00000c2b02007986 */ /* 0x000fe8000c101906 */
        /* <DEDUP_REMOVED lines=15> */
[----:B------:R-:W-:Y:S01]  /*4b70*/  STG.E desc[UR6][R10.64+0xc], R27 ;  /* 0x00000c1b0a007986 */ /* 0x000fe2000c101906 */
[----:B------:R-:W-:Y:S05]  /*4b80*/  EXIT ;  /* 0x000000000000794d */ /* 0x000fea0003800000 */
.L_x_16:
[----:B------:R-:W-:-:S00]  /*4b90*/  BRA `(.L_x_16) ;  /* 0xfffffffc00fc7947 */ /* 0x000fc0000383ffff */
[----:B------:R-:W-:-:S00]  /*4ba0*/  NOP ;  /* 0x0000000000007918 */ /* 0x000fc00000000000 */
        /* <DEDUP_REMOVED lines=13> */
.L_x_17:


//--------------------- .nv.shared._Z8gpu_topkPiS_ii --------------------------
	.section	.nv.shared._Z8gpu_topkPiS_ii,"aw",@nobits
	.sectionflags	@""
	.align	4
.nv.shared._Z8gpu_topkPiS_ii:
	.zero		21504


//--------------------- .nv.shared.reserved.0     --------------------------
	.section	.nv.shared.reserved.0,"aw",@nobits
	.weak		__nv_reservedSMEM_offset_0_alias
	.size		__nv_reservedSMEM_offset_0_alias, 0, 64
	.other		__nv_reservedSMEM_offset_0_alias,@"STO_CUDA_RESERVED_SHARED STV_DEFAULT"
__nv_reservedSMEM_offset_0_alias:
	.zero		0
	.zero		64


//--------------------- .nv.global                --------------------------
	.section	.nv.global,"aw",@nobits
	.align	4
.nv.global:
	.type		gpu_result,@object
	.size		gpu_result,(_1_pass_result - gpu_result)
	.other		gpu_result,@"STV_DEFAULT STO_CUDA_MANAGED"
gpu_result:
	.zero		80
	.type		_1_pass_result,@object
	.size		_1_pass_result,(source - _1_pass_result)
	.other		_1_pass_result,@"STV_DEFAULT STO_CUDA_MANAGED"
_1_pass_result:
	.zero		5120
	.type		source,@object
	.size		source,(.L_0 - source)
	.other		source,@"STV_DEFAULT STO_CUDA_MANAGED"
source:
	.zero		400000000
.L_0:


//--------------------- .nv.constant0._Z8gpu_topkPiS_ii --------------------------
	.section	.nv.constant0._Z8gpu_topkPiS_ii,"a",@progbits
	.sectionflags	@""
	.align	4
.nv.constant0._Z8gpu_topkPiS_ii:
	.zero		920


//--------------------- SYMBOLS --------------------------

	.type		.nv.reservedSmem.offset0,@object
	.size		.nv.reservedSmem.offset0,0x4
	.type		.nv.reservedSmem.cap,@object
	.size		.nv.reservedSmem.cap,0x4
